	.target	sm_90a

	.elftype	@"ET_EXEC"


//--------------------- .note.nv.tkinfo           --------------------------
	.section	.note.nv.tkinfo,"",@"SHT_NOTE"
	.sectionflags	@"SHF_NOTE_NV_TKINFO"
	.tkinfo
        /*0018*/ 	.word	0x00000002
        /*0030*/ 	.string	""
        /*0030*/ 	.string	"ptxas"
        /*0030*/ 	.string	"Cuda compilation tools, release 13.0, V13.0.88"
        /*0030*/ 	.string	"Build cuda_13.0.r13.0/compiler.36424714_0"
        /*0030*/ 	.string	"-v  -suppress-debug-info  -lineinfo  -arch sm_90a "



//--------------------- .note.nv.cuinfo           --------------------------
	.section	.note.nv.cuinfo,"",@"SHT_NOTE"
	.sectionflags	@"SHF_NOTE_NV_CUINFO"
        /*0018*/ 	.short	0x0002
        /*001a*/ 	.short	0x005a
        /*001c*/ 	.short	0x0082
	.zero		2


//--------------------- .nv.info                  --------------------------
	.section	.nv.info,"",@"SHT_CUDA_INFO"
	.align	4


	//----- nvinfo : EIATTR_REGCOUNT
	.align		4
        /*0000*/ 	.byte	0x04, 0x2f
        /*0002*/ 	.short	(.L_1 - .L_0)
	.align		4
.L_0:
        /*0004*/ 	.word	index@(matmul_kernel)
        /*0008*/ 	.word	0x000000ff


	//----- nvinfo : EIATTR_FRAME_SIZE
	.align		4
.L_1:
        /*000c*/ 	.byte	0x04, 0x11
        /*000e*/ 	.short	(.L_3 - .L_2)
	.align		4
.L_2:
        /*0010*/ 	.word	index@(matmul_kernel)
        /*0014*/ 	.word	0x00000000


	//----- nvinfo : EIATTR_MIN_STACK_SIZE
	.align		4
.L_3:
        /*0018*/ 	.byte	0x04, 0x12
        /*001a*/ 	.short	(.L_5 - .L_4)
	.align		4
.L_4:
        /*001c*/ 	.word	index@(matmul_kernel)
        /*0020*/ 	.word	0x00000000
.L_5:


//--------------------- .nv.compat                --------------------------
	.section	.nv.compat,"",@"SHT_CUDA_COMPAT_INFO"
	.align	4
        /*0000*/ 	.byte	0x02, 0x09, 0x01, 0x00, 0x02, 0x02, 0x01, 0x00, 0x02, 0x05, 0x05, 0x00, 0x03, 0x07, 0x01, 0x01
        /*0010*/ 	.byte	0x02, 0x03, 0x00, 0x00, 0x02, 0x06, 0x01, 0x00, 0x04, 0x0b, 0x08, 0x00, 0x00, 0x00, 0x00, 0x00
        /*0020*/ 	.byte	0x00, 0x00, 0x00, 0x00


//--------------------- .nv.info.matmul_kernel    --------------------------
	.section	.nv.info.matmul_kernel,"",@"SHT_CUDA_INFO"
	.sectionflags	@""
	.align	4


	//----- nvinfo : EIATTR_CUDA_API_VERSION
	.align		4
        /*0000*/ 	.byte	0x04, 0x37
        /*0002*/ 	.short	(.L_7 - .L_6)
.L_6:
        /*0004*/ 	.word	0x00000082


	//----- nvinfo : EIATTR_KPARAM_INFO
	.align		4
.L_7:
        /*0008*/ 	.byte	0x04, 0x17
        /*000a*/ 	.short	(.L_9 - .L_8)
.L_8:
        /*000c*/ 	.word	0x00000000
        /*0010*/ 	.short	0x000d
        /*0012*/ 	.short	0x0048
        /*0014*/ 	.byte	0x00, 0xf4, 0x21, 0x00


	//----- nvinfo : EIATTR_KPARAM_INFO
	.align		4
.L_9:
        /*0018*/ 	.byte	0x04, 0x17
        /*001a*/ 	.short	(.L_11 - .L_10)
.L_10:
        /*001c*/ 	.word	0x00000000
        /*0020*/ 	.short	0x000c
        /*0022*/ 	.short	0x0040
        /*0024*/ 	.byte	0x00, 0xf4, 0x21, 0x00


	//----- nvinfo : EIATTR_KPARAM_INFO
	.align		4
.L_11:
        /*0028*/ 	.byte	0x04, 0x17
        /*002a*/ 	.short	(.L_13 - .L_12)
.L_12:
        /*002c*/ 	.word	0x00000000
        /*0030*/ 	.short	0x000b
        /*0032*/ 	.short	0x0038
        /*0034*/ 	.byte	0x00, 0xf0, 0x11, 0x00


	//----- nvinfo : EIATTR_KPARAM_INFO
	.align		4
.L_13:
        /*0038*/ 	.byte	0x04, 0x17
        /*003a*/ 	.short	(.L_15 - .L_14)
.L_14:
        /*003c*/ 	.word	0x00000000
        /*0040*/ 	.short	0x000a
        /*0042*/ 	.short	0x0034
        /*0044*/ 	.byte	0x00, 0xf0, 0x11, 0x00


	//----- nvinfo : EIATTR_KPARAM_INFO
	.align		4
.L_15:
        /*0048*/ 	.byte	0x04, 0x17
        /*004a*/ 	.short	(.L_17 - .L_16)
.L_16:
        /*004c*/ 	.word	0x00000000
        /*0050*/ 	.short	0x0009
        /*0052*/ 	.short	0x0030
        /*0054*/ 	.byte	0x00, 0xf0, 0x11, 0x00


	//----- nvinfo : EIATTR_KPARAM_INFO
	.align		4
.L_17:
        /*0058*/ 	.byte	0x04, 0x17
        /*005a*/ 	.short	(.L_19 - .L_18)
.L_18:
        /*005c*/ 	.word	0x00000000
        /*0060*/ 	.short	0x0008
        /*0062*/ 	.short	0x002c
        /*0064*/ 	.byte	0x00, 0xf0, 0x11, 0x00


	//----- nvinfo : EIATTR_KPARAM_INFO
	.align		4
.L_19:
        /*0068*/ 	.byte	0x04, 0x17
        /*006a*/ 	.short	(.L_21 - .L_20)
.L_20:
        /*006c*/ 	.word	0x00000000
        /*0070*/ 	.short	0x0007
        /*0072*/ 	.short	0x0028
        /*0074*/ 	.byte	0x00, 0xf0, 0x11, 0x00


	//----- nvinfo : EIATTR_KPARAM_INFO
	.align		4
.L_21:
        /*0078*/ 	.byte	0x04, 0x17
        /*007a*/ 	.short	(.L_23 - .L_22)
.L_22:
        /*007c*/ 	.word	0x00000000
        /*0080*/ 	.short	0x0006
        /*0082*/ 	.short	0x0024
        /*0084*/ 	.byte	0x00, 0xf0, 0x11, 0x00


	//----- nvinfo : EIATTR_KPARAM_INFO
	.align		4
.L_23:
        /*0088*/ 	.byte	0x04, 0x17
        /*008a*/ 	.short	(.L_25 - .L_24)
.L_24:
        /*008c*/ 	.word	0x00000000
        /*0090*/ 	.short	0x0005
        /*0092*/ 	.short	0x0020
        /*0094*/ 	.byte	0x00, 0xf0, 0x11, 0x00


	//----- nvinfo : EIATTR_KPARAM_INFO
	.align		4
.L_25:
        /*0098*/ 	.byte	0x04, 0x17
        /*009a*/ 	.short	(.L_27 - .L_26)
.L_26:
        /*009c*/ 	.word	0x00000000
        /*00a0*/ 	.short	0x0004
        /*00a2*/ 	.short	0x001c
        /*00a4*/ 	.byte	0x00, 0xf0, 0x11, 0x00


	//----- nvinfo : EIATTR_KPARAM_INFO
	.align		4
.L_27:
        /*00a8*/ 	.byte	0x04, 0x17
        /*00aa*/ 	.short	(.L_29 - .L_28)
.L_28:
        /*00ac*/ 	.word	0x00000000
        /*00b0*/ 	.short	0x0003
        /*00b2*/ 	.short	0x0018
        /*00b4*/ 	.byte	0x00, 0xf0, 0x11, 0x00


	//----- nvinfo : EIATTR_KPARAM_INFO
	.align		4
.L_29:
        /*00b8*/ 	.byte	0x04, 0x17
        /*00ba*/ 	.short	(.L_31 - .L_30)
.L_30:
        /*00bc*/ 	.word	0x00000000
        /*00c0*/ 	.short	0x0002
        /*00c2*/ 	.short	0x0010
        /*00c4*/ 	.byte	0x00, 0xf4, 0x21, 0x00


	//----- nvinfo : EIATTR_KPARAM_INFO
	.align		4
.L_31:
        /*00c8*/ 	.byte	0x04, 0x17
        /*00ca*/ 	.short	(.L_33 - .L_32)
.L_32:
        /*00cc*/ 	.word	0x00000000
        /*00d0*/ 	.short	0x0001
        /*00d2*/ 	.short	0x0008
        /*00d4*/ 	.byte	0x00, 0xf4, 0x21, 0x00


	//----- nvinfo : EIATTR_KPARAM_INFO
	.align		4
.L_33:
        /*00d8*/ 	.byte	0x04, 0x17
        /*00da*/ 	.short	(.L_35 - .L_34)
.L_34:
        /*00dc*/ 	.word	0x00000000
        /*00e0*/ 	.short	0x0000
        /*00e2*/ 	.short	0x0000
        /*00e4*/ 	.byte	0x00, 0xf4, 0x21, 0x00


	//----- nvinfo : EIATTR_SPARSE_MMA_MASK
	.align		4
.L_35:
        /*00e8*/ 	.byte	0x03, 0x50
        /*00ea*/ 	.short	0x0000


	//----- nvinfo : EIATTR_MAXREG_COUNT
	.align		4
        /*00ec*/ 	.byte	0x03, 0x1b
        /*00ee*/ 	.short	0x00ff


	//----- nvinfo : EIATTR_NUM_BARRIERS
	.align		4
        /*00f0*/ 	.byte	0x02, 0x4c
        /*00f2*/ 	.byte	0x01
	.zero		1


	//----- nvinfo : EIATTR_MERCURY_ISA_VERSION
	.align		4
        /*00f4*/ 	.byte	0x03, 0x5f
        /*00f6*/ 	.short	0x0101


	//----- nvinfo : EIATTR_EXIT_INSTR_OFFSETS
	.align		4
        /*00f8*/ 	.byte	0x04, 0x1c
        /*00fa*/ 	.short	(.L_37 - .L_36)


	//   ....[0]....
.L_36:
        /*00fc*/ 	.word	0x000085c0


	//   ....[1]....
        /*0100*/ 	.word	0x000085f0


	//----- nvinfo : EIATTR_REQNTID
	.align		4
.L_37:
        /*0104*/ 	.byte	0x04, 0x10
        /*0106*/ 	.short	(.L_39 - .L_38)
.L_38:
        /*0108*/ 	.word	0x00000080
        /*010c*/ 	.word	0x00000001
        /*0110*/ 	.word	0x00000001


	//----- nvinfo : EIATTR_CBANK_PARAM_SIZE
	.align		4
.L_39:
        /*0114*/ 	.byte	0x03, 0x19
        /*0116*/ 	.short	0x0050


	//----- nvinfo : EIATTR_PARAM_CBANK
	.align		4
        /*0118*/ 	.byte	0x04, 0x0a
        /*011a*/ 	.short	(.L_41 - .L_40)
	.align		4
.L_40:
        /*011c*/ 	.word	index@(.nv.constant0.matmul_kernel)
        /*0120*/ 	.short	0x0210
        /*0122*/ 	.short	0x0050


	//----- nvinfo : EIATTR_SW_WAR
	.align		4
.L_41:
        /*0124*/ 	.byte	0x04, 0x36
        /*0126*/ 	.short	(.L_43 - .L_42)
.L_42:
        /*0128*/ 	.word	0x00000008
.L_43:


//--------------------- .nv.callgraph             --------------------------
	.section	.nv.callgraph,"",@"SHT_CUDA_CALLGRAPH"
	.align	4
	.sectionentsize	8
	.align		4
        /*0000*/ 	.word	0x00000000
	.align		4
        /*0004*/ 	.word	0xffffffff
	.align		4
        /*0008*/ 	.word	0x00000000
	.align		4
        /*000c*/ 	.word	0xfffffffe
	.align		4
        /*0010*/ 	.word	0x00000000
	.align		4
        /*0014*/ 	.word	0xfffffffd
	.align		4
        /*0018*/ 	.word	0x00000000
	.align		4
        /*001c*/ 	.word	0xfffffffc


//--------------------- .text.matmul_kernel       --------------------------
	.section	.text.matmul_kernel,"ax",@progbits
	.align	128
        .global         matmul_kernel
        .type           matmul_kernel,@function
        .size           matmul_kernel,(.L_x_4 - matmul_kernel)
        .other          matmul_kernel,@"STO_CUDA_ENTRY STV_DEFAULT"
matmul_kernel:
.text.matmul_kernel:
[----:B------:R-:W-:Y:S08]  /*0000*/  LDC R1, c[0x0][0x28] ;  /* 0x00000a00ff017b82 */ /* 0x000ff00000000800 */
[----:B------:R-:W0:Y:S01]  /*0010*/  LDC.64 R48, c[0x0][0x228] ;  /* 0x00008a00ff307b82 */ /* 0x000e220000000a00 */
[----:B------:R-:W1:Y:S01]  /*0020*/  S2R R5, SR_CTAID.X ;  /* 0x0000000000057919 */ /* 0x000e620000002500 */
[----:B------:R-:W-:Y:S01]  /*0030*/  ULDC.64 UR8, c[0x0][0x208] ;  /* 0x0000820000087ab9 */ /* 0x000fe20000000a00 */
[----:B------:R-:W-:Y:S01]  /*0040*/  ULDC UR7, c[0x0][0x230] ;  /* 0x00008c0000077ab9 */ /* 0x000fe20000000800 */
[----:B------:R-:W2:Y:S04]  /*0050*/  S2R R42, SR_TID.X ;  /* 0x00000000002a7919 */ /* 0x000ea80000002100 */
[----:B------:R-:W3:Y:S01]  /*0060*/  LDC R206, c[0x0][0x230] ;  /* 0x00008c00ffce7b82 */ /* 0x000ee20000000800 */
[----:B0-----:R-:W-:-:S05]  /*0070*/  VIADD R0, R49, 0xff ;  /* 0x000000ff31007836 */ /* 0x001fca0000000000 */
[----:B------:R-:W-:Y:S01]  /*0080*/  SHF.R.S32.HI R3, RZ, 0x1f, R0 ;  /* 0x0000001fff037819 */ /* 0x000fe20000011400 */
[----:B---3--:R-:W-:-:S03]  /*0090*/  VIADD R206, R206, 0x1f ;  /* 0x0000001fcece7836 */ /* 0x008fc60000000000 */
[----:B------:R-:W-:Y:S02]  /*00a0*/  LEA.HI R3, R3, R0, RZ, 0x8 ;  /* 0x0000000003037211 */ /* 0x000fe400078f40ff */
[----:B-1----:R-:W-:Y:S02]  /*00b0*/  IABS R8, R5 ;  /* 0x0000000500087213 */ /* 0x002fe40000000000 */
[----:B------:R-:W-:Y:S02]  /*00c0*/  SHF.R.S32.HI R3, RZ, 0x8, R3 ;  /* 0x00000008ff037819 */ /* 0x000fe40000011403 */
[C---:B--2---:R-:W-:Y:S02]  /*00d0*/  LOP3.LUT R44, R42.reuse, 0x60, RZ, 0xc0, !PT ;  /* 0x000000602a2c7812 */ /* 0x044fe400078ec0ff */
[----:B------:R-:W-:Y:S01]  /*00e0*/  LOP3.LUT R40, R42, 0x1f, RZ, 0xc0, !PT ;  /* 0x0000001f2a287812 */ /* 0x000fe200078ec0ff */
[----:B------:R-:W-:-:S05]  /*00f0*/  IMAD.SHL.U32 R4, R3, 0x8, RZ ;  /* 0x0000000803047824 */ /* 0x000fca00078e00ff */
[-C--:B------:R-:W-:Y:S02]  /*0100*/  IABS R7, R4.reuse ;  /* 0x0000000400077213 */ /* 0x080fe40000000000 */
[----:B------:R-:W-:Y:S02]  /*0110*/  IABS R10, R4 ;  /* 0x00000004000a7213 */ /* 0x000fe40000000000 */
[----:B------:R-:W0:Y:S08]  /*0120*/  I2F.RP R0, R7 ;  /* 0x0000000700007306 */ /* 0x000e300000209400 */
[----:B0-----:R-:W0:Y:S02]  /*0130*/  MUFU.RCP R0, R0 ;  /* 0x0000000000007308 */ /* 0x001e240000001000 */
[----:B0-----:R-:W-:-:S02]  /*0140*/  VIADD R2, R0, 0xffffffe ;  /* 0x0ffffffe00027836 */ /* 0x001fc40000000000 */
[----:B------:R-:W-:-:S04]  /*0150*/  IMAD.MOV R0, RZ, RZ, -R10 ;  /* 0x000000ffff007224 */ /* 0x000fc800078e0a0a */
[----:B------:R0:W1:Y:S02]  /*0160*/  F2I.FTZ.U32.TRUNC.NTZ R3, R2 ;  /* 0x0000000200037305 */ /* 0x000064000021f000 */
[----:B0-----:R-:W-:Y:S02]  /*0170*/  IMAD.MOV.U32 R2, RZ, RZ, RZ ;  /* 0x000000ffff027224 */ /* 0x001fe400078e00ff */
[----:B-1----:R-:W-:-:S04]  /*0180*/  IMAD.MOV R6, RZ, RZ, -R3 ;  /* 0x000000ffff067224 */ /* 0x002fc800078e0a03 */
[----:B------:R-:W-:Y:S02]  /*0190*/  IMAD R9, R6, R7, RZ ;  /* 0x0000000706097224 */ /* 0x000fe400078e02ff */
[----:B------:R-:W-:Y:S02]  /*01a0*/  IMAD.MOV.U32 R6, RZ, RZ, R8 ;  /* 0x000000ffff067224 */ /* 0x000fe400078e0008 */
[----:B------:R-:W-:-:S06]  /*01b0*/  IMAD.HI.U32 R3, R3, R9, R2 ;  /* 0x0000000903037227 */ /* 0x000fcc00078e0002 */
[----:B------:R-:W-:-:S04]  /*01c0*/  IMAD.HI.U32 R3, R3, R6, RZ ;  /* 0x0000000603037227 */ /* 0x000fc800078e00ff */
[----:B------:R-:W-:-:S05]  /*01d0*/  IMAD R0, R3, R0, R6 ;  /* 0x0000000003007224 */ /* 0x000fca00078e0206 */
[----:B------:R-:W-:-:S13]  /*01e0*/  ISETP.GT.U32.AND P1, PT, R7, R0, PT ;  /* 0x000000000700720c */ /* 0x000fda0003f24070 */
[----:B------:R-:W-:Y:S02]  /*01f0*/  @!P1 IMAD.IADD R0, R0, 0x1, -R7 ;  /* 0x0000000100009824 */ /* 0x000fe400078e0a07 */
[----:B------:R-:W-:Y:S01]  /*0200*/  @!P1 VIADD R3, R3, 0x1 ;  /* 0x0000000103039836 */ /* 0x000fe20000000000 */
[----:B------:R-:W-:Y:S02]  /*0210*/  ISETP.NE.AND P1, PT, R4, RZ, PT ;  /* 0x000000ff0400720c */ /* 0x000fe40003f25270 */
[----:B------:R-:W-:Y:S02]  /*0220*/  ISETP.GE.U32.AND P0, PT, R0, R7, PT ;  /* 0x000000070000720c */ /* 0x000fe40003f06070 */
[----:B------:R-:W-:-:S04]  /*0230*/  LOP3.LUT R0, R5, R4, RZ, 0x3c, !PT ;  /* 0x0000000405007212 */ /* 0x000fc800078e3cff */
[----:B------:R-:W-:Y:S01]  /*0240*/  ISETP.GE.AND P2, PT, R0, RZ, PT ;  /* 0x000000ff0000720c */ /* 0x000fe20003f46270 */
[----:B------:R-:W-:-:S06]  /*0250*/  VIADD R0, R48, 0xf ;  /* 0x0000000f30007836 */ /* 0x000fcc0000000000 */
[----:B------:R-:W-:-:S05]  /*0260*/  @P0 IADD3 R3, R3, 0x1, RZ ;  /* 0x0000000103030810 */ /* 0x000fca0007ffe0ff */
[----:B------:R-:W-:Y:S01]  /*0270*/  IMAD.MOV.U32 R2, RZ, RZ, R3 ;  /* 0x000000ffff027224 */ /* 0x000fe200078e0003 */
[----:B------:R-:W-:-:S03]  /*0280*/  SHF.R.S32.HI R3, RZ, 0x1f, R0 ;  /* 0x0000001fff037819 */ /* 0x000fc60000011400 */
[----:B------:R-:W-:Y:S01]  /*0290*/  @!P2 IMAD.MOV R2, RZ, RZ, -R2 ;  /* 0x000000ffff02a224 */ /* 0x000fe200078e0a02 */
[----:B------:R-:W-:Y:S02]  /*02a0*/  @!P1 LOP3.LUT R2, RZ, R4, RZ, 0x33, !PT ;  /* 0x00000004ff029212 */ /* 0x000fe400078e33ff */
[----:B------:R-:W-:-:S03]  /*02b0*/  LEA.HI R3, R3, R0, RZ, 0x4 ;  /* 0x0000000003037211 */ /* 0x000fc600078f20ff */
[----:B------:R-:W-:Y:S02]  /*02c0*/  IMAD.SHL.U32 R193, R2, 0x8, RZ ;  /* 0x0000000802c17824 */ /* 0x000fe400078e00ff */
[----:B------:R-:W-:-:S03]  /*02d0*/  IMAD.MOV R2, RZ, RZ, -R2 ;  /* 0x000000ffff027224 */ /* 0x000fc600078e0a02 */
[----:B------:R-:W-:Y:S01]  /*02e0*/  LEA.HI.SX32 R3, R3, -R193, 0x1c ;  /* 0x800000c103037211 */ /* 0x000fe200078fe2ff */
[----:B------:R-:W-:-:S03]  /*02f0*/  IMAD R4, R4, R2, R5 ;  /* 0x0000000204047224 */ /* 0x000fc600078e0205 */
[----:B------:R-:W-:Y:S02]  /*0300*/  VIMNMX R11, R3, 0x8, PT ;  /* 0x00000008030b7848 */ /* 0x000fe40003fe0100 */
[----:B------:R-:W-:Y:S02]  /*0310*/  IABS R9, R4 ;  /* 0x0000000400097213 */ /* 0x000fe40000000000 */
[----:B------:R-:W-:-:S04]  /*0320*/  IABS R7, R11 ;  /* 0x0000000b00077213 */ /* 0x000fc80000000000 */
[----:B------:R-:W0:Y:S08]  /*0330*/  I2F.RP R0, R7 ;  /* 0x0000000700007306 */ /* 0x000e300000209400 */
[----:B0-----:R-:W0:Y:S02]  /*0340*/  MUFU.RCP R0, R0 ;  /* 0x0000000000007308 */ /* 0x001e240000001000 */
[----:B0-----:R-:W-:-:S06]  /*0350*/  VIADD R3, R0, 0xffffffe ;  /* 0x0ffffffe00037836 */ /* 0x001fcc0000000000 */
[----:B------:R-:W0:Y:S02]  /*0360*/  F2I.FTZ.U32.TRUNC.NTZ R3, R3 ;  /* 0x0000000300037305 */ /* 0x000e24000021f000 */
[----:B0-----:R-:W-:-:S04]  /*0370*/  IMAD.MOV R6, RZ, RZ, -R3 ;  /* 0x000000ffff067224 */ /* 0x001fc800078e0a03 */
[----:B------:R-:W-:Y:S01]  /*0380*/  IMAD.MOV.U32 R2, RZ, RZ, R6 ;  /* 0x000000ffff027224 */ /* 0x000fe200078e0006 */
[----:B------:R-:W-:-:S03]  /*0390*/  IABS R6, R11 ;  /* 0x0000000b00067213 */ /* 0x000fc60000000000 */
[----:B------:R-:W-:Y:S01]  /*03a0*/  IMAD R5, R2, R7, RZ ;  /* 0x0000000702057224 */ /* 0x000fe200078e02ff */
[----:B------:R-:W-:Y:S01]  /*03b0*/  IADD3 R0, RZ, -R6, RZ ;  /* 0x80000006ff007210 */ /* 0x000fe20007ffe0ff */
[----:B------:R-:W-:-:S04]  /*03c0*/  IMAD.MOV.U32 R2, RZ, RZ, RZ ;  /* 0x000000ffff027224 */ /* 0x000fc800078e00ff */
[----:B------:R-:W-:Y:S01]  /*03d0*/  IMAD.HI.U32 R2, R3, R5, R2 ;  /* 0x0000000503027227 */ /* 0x000fe200078e0002 */
[----:B------:R-:W-:-:S05]  /*03e0*/  SHF.R.U32.HI R3, RZ, 0x4, R42 ;  /* 0x00000004ff037819 */ /* 0x000fca000001162a */
        /* <DEDUP_REMOVED lines=8> */
[----:B------:R-:W-:-:S07]  /*0470*/  ISETP.GE.AND P2, PT, R0, RZ, PT ;  /* 0x000000ff0000720c */ /* 0x000fce0003f46270 */
[----:B------:R-:W-:Y:S01]  /*0480*/  @P0 VIADD R2, R2, 0x1 ;  /* 0x0000000102020836 */ /* 0x000fe20000000000 */
[----:B------:R-:W-:-:S03]  /*0490*/  ISETP.GT.AND P0, PT, R206, 0x1f, PT ;  /* 0x0000001fce00780c */ /* 0x000fc60003f04270 */
[----:B------:R-:W-:Y:S01]  /*04a0*/  IMAD.MOV.U32 R191, RZ, RZ, R2 ;  /* 0x000000ffffbf7224 */ /* 0x000fe200078e0002 */
[----:B------:R-:W-:-:S03]  /*04b0*/  LOP3.LUT R2, R42, 0xf, RZ, 0xc0, !PT ;  /* 0x0000000f2a027812 */ /* 0x000fc600078ec0ff */
[----:B------:R-:W-:Y:S01]  /*04c0*/  @!P2 IMAD.MOV R191, RZ, RZ, -R191 ;  /* 0x000000ffffbfa224 */ /* 0x000fe200078e0abf */
[----:B------:R-:W-:-:S05]  /*04d0*/  @!P1 LOP3.LUT R191, RZ, R11, RZ, 0x33, !PT ;  /* 0x0000000bffbf9212 */ /* 0x000fca00078e33ff */
[----:B------:R-:W-:Y:S01]  /*04e0*/  IMAD.MOV R0, RZ, RZ, -R191 ;  /* 0x000000ffff007224 */ /* 0x000fe200078e0abf */
[----:B------:R-:W-:-:S03]  /*04f0*/  SHF.L.U32 R191, R191, 0x8, RZ ;  /* 0x00000008bfbf7819 */ /* 0x000fc600000006ff */
[----:B------:R-:W-:-:S04]  /*0500*/  IMAD R0, R11, R0, R4 ;  /* 0x000000000b007224 */ /* 0x000fc800078e0204 */
[----:B------:R-:W-:Y:S01]  /*0510*/  IMAD.IADD R193, R193, 0x1, R0 ;  /* 0x00000001c1c17824 */ /* 0x000fe200078e0200 */
[----:B------:R-:W-:-:S03]  /*0520*/  SGXT.U32 R0, R3, 0x3 ;  /* 0x000000030300781a */ /* 0x000fc60000000000 */
[----:B------:R-:W-:Y:S01]  /*0530*/  IMAD R193, R193, 0x10, R2 ;  /* 0x00000010c1c17824 */ /* 0x000fe200078e0202 */
[C---:B------:R-:W-:Y:S02]  /*0540*/  LOP3.LUT R4, R0.reuse, 0x8, RZ, 0xfc, !PT ;  /* 0x0000000800047812 */ /* 0x040fe400078efcff */
[C---:B------:R-:W-:Y:S02]  /*0550*/  LOP3.LUT R3, R0.reuse, 0x10, RZ, 0xfc, !PT ;  /* 0x0000001000037812 */ /* 0x040fe400078efcff */
[----:B------:R-:W-:Y:S01]  /*0560*/  LOP3.LUT R2, R0, 0x18, RZ, 0xfc, !PT ;  /* 0x0000001800027812 */ /* 0x000fe200078efcff */
[----:B------:R-:W-:Y:S06]  /*0570*/  @P0 BRA `(.L_x_0) ;  /* 0x0000000000300947 */ /* 0x000fec0003800000 */
[----:B------:R-:W-:Y:S01]  /*0580*/  IMAD.SHL.U32 R42, R42, 0x20, RZ ;  /* 0x000000202a2a7824 */ /* 0x000fe200078e00ff */
[----:B------:R-:W-:Y:S01]  /*0590*/  CS2R R104, SRZ ;  /* 0x0000000000687805 */ /* 0x000fe2000001ff00 */
[----:B------:R-:W-:Y:S01]  /*05a0*/  IMAD.SHL.U32 R201, R44, 0x10, RZ ;  /* 0x000000102cc97824 */ /* 0x000fe200078e00ff */
[----:B------:R-:W-:Y:S02]  /*05b0*/  CS2R R106, SRZ ;  /* 0x00000000006a7805 */ /* 0x000fe4000001ff00 */
[----:B------:R-:W-:Y:S02]  /*05c0*/  CS2R R12, SRZ ;  /* 0x00000000000c7805 */ /* 0x000fe4000001ff00 */
[----:B------:R-:W-:Y:S02]  /*05d0*/  CS2R R14, SRZ ;  /* 0x00000000000e7805 */ /* 0x000fe4000001ff00 */
[----:B------:R-:W-:Y:S02]  /*05e0*/  CS2R R8, SRZ ;  /* 0x0000000000087805 */ /* 0x000fe4000001ff00 */
[----:B------:R-:W-:-:S02]  /*05f0*/  CS2R R10, SRZ ;  /* 0x00000000000a7805 */ /* 0x000fc4000001ff00 */
[----:B------:R-:W-:Y:S02]  /*0600*/  CS2R R4, SRZ ;  /* 0x0000000000047805 */ /* 0x000fe4000001ff00 */
[----:B------:R-:W-:Y:S02]  /*0610*/  CS2R R6, SRZ ;  /* 0x0000000000067805 */ /* 0x000fe4000001ff00 */
[----:B------:R-:W-:Y:S01]  /*0620*/  LOP3.LUT R202, R42, 0x60, RZ, 0xc0, !PT ;  /* 0x000000602aca7812 */ /* 0x000fe200078ec0ff */
[----:B------:R-:W-:Y:S06]  /*0630*/  BRA `(.L_x_1) ;  /* 0x00000070001c7947 */ /* 0x000fec0003800000 */
.L_x_0:
[----:B------:R-:W-:Y:S01]  /*0640*/  IABS R16, R48 ;  /* 0x0000003000107213 */ /* 0x000fe20000000000 */
[----:B------:R-:W0:Y:S01]  /*0650*/  LDC.64 R200, c[0x0][0x218] ;  /* 0x00008600ffc87b82 */ /* 0x000e220000000a00 */
[----:B------:R-:W-:Y:S01]  /*0660*/  IABS R5, R49 ;  /* 0x0000003100057213 */ /* 0x000fe20000000000 */
[----:B------:R-:W-:Y:S01]  /*0670*/  ULDC.64 UR4, c[0x0][0x210] ;  /* 0x0000840000047ab9 */ /* 0x000fe20000000a00 */
[----:B------:R-:W1:Y:S01]  /*0680*/  I2F.RP R11, R16 ;  /* 0x00000010000b7306 */ /* 0x000e620000209400 */
[----:B------:R-:W-:Y:S01]  /*0690*/  IABS R41, R193 ;  /* 0x000000c100297213 */ /* 0x000fe20000000000 */
[----:B------:R-:W-:Y:S01]  /*06a0*/  IMAD.SHL.U32 R42, R42, 0x20, RZ ;  /* 0x000000202a2a7824 */ /* 0x000fe200078e00ff */
[----:B------:R-:W-:Y:S02]  /*06b0*/  CS2R R108, SRZ ;  /* 0x00000000006c7805 */ /* 0x000fe4000001ff00 */
[----:B------:R-:W-:Y:S02]  /*06c0*/  CS2R R110, SRZ ;  /* 0x00000000006e7805 */ /* 0x000fe4000001ff00 */
[----:B------:R-:W-:-:S02]  /*06d0*/  CS2R R104, SRZ ;  /* 0x0000000000687805 */ /* 0x000fc4000001ff00 */
[----:B------:R-:W-:Y:S02]  /*06e0*/  CS2R R106, SRZ ;  /* 0x00000000006a7805 */ /* 0x000fe4000001ff00 */
[----:B------:R-:W-:Y:S01]  /*06f0*/  LOP3.LUT R202, R42, 0x60, RZ, 0xc0, !PT ;  /* 0x000000602aca7812 */ /* 0x000fe200078ec0ff */
[----:B------:R-:W2:Y:S08]  /*0700*/  I2F.RP R10, R5 ;  /* 0x00000005000a7306 */ /* 0x000eb00000209400 */
[----:B-1----:R-:W1:Y:S08]  /*0710*/  MUFU.RCP R11, R11 ;  /* 0x0000000b000b7308 */ /* 0x002e700000001000 */
[----:B--2---:R-:W2:Y:S01]  /*0720*/  MUFU.RCP R10, R10 ;  /* 0x0000000a000a7308 */ /* 0x004ea20000001000 */
[----:B-1----:R-:W-:-:S07]  /*0730*/  VIADD R6, R11, 0xffffffe ;  /* 0x0ffffffe0b067836 */ /* 0x002fce0000000000 */
[----:B------:R1:W3:Y:S01]  /*0740*/  F2I.FTZ.U32.TRUNC.NTZ R7, R6 ;  /* 0x0000000600077305 */ /* 0x0002e2000021f000 */
[----:B--2---:R-:W-:-:S07]  /*0750*/  VIADD R8, R10, 0xffffffe ;  /* 0x0ffffffe0a087836 */ /* 0x004fce0000000000 */
[----:B------:R-:W2:Y:S01]  /*0760*/  F2I.FTZ.U32.TRUNC.NTZ R9, R8 ;  /* 0x0000000800097305 */ /* 0x000ea2000021f000 */
[----:B-1----:R-:W-:Y:S02]  /*0770*/  IMAD.MOV.U32 R6, RZ, RZ, RZ ;  /* 0x000000ffff067224 */ /* 0x002fe400078e00ff */
[----:B---3--:R-:W-:-:S04]  /*0780*/  IMAD.MOV R13, RZ, RZ, -R7 ;  /* 0x000000ffff0d7224 */ /* 0x008fc800078e0a07 */
[----:B------:R-:W-:-:S04]  /*0790*/  IMAD R13, R13, R16, RZ ;  /* 0x000000100d0d7224 */ /* 0x000fc800078e02ff */
[----:B------:R-:W-:Y:S01]  /*07a0*/  IMAD.HI.U32 R7, R7, R13, R6 ;  /* 0x0000000d07077227 */ /* 0x000fe200078e0006 */
[----:B------:R-:W-:-:S03]  /*07b0*/  LEA.HI R6, R44, R191, RZ, 0x1b ;  /* 0x000000bf2c067211 */ /* 0x000fc600078fd8ff */
[----:B--2---:R-:W-:Y:S01]  /*07c0*/  IMAD.MOV R10, RZ, RZ, -R9 ;  /* 0x000000ffff0a7224 */ /* 0x004fe200078e0a09 */
[C---:B------:R-:W-:Y:S01]  /*07d0*/  IADD3 R15, R6.reuse, 0xf8, RZ ;  /* 0x000000f8060f7810 */ /* 0x040fe20007ffe0ff */
[----:B------:R-:W-:Y:S01]  /*07e0*/  IMAD.HI.U32 R7, R7, R41, RZ ;  /* 0x0000002907077227 */ /* 0x000fe200078e00ff */
[C---:B------:R-:W-:Y:S02]  /*07f0*/  IADD3 R29, R6.reuse, 0xb8, RZ ;  /* 0x000000b8061d7810 */ /* 0x040fe40007ffe0ff */
[----:B------:R-:W-:Y:S01]  /*0800*/  IABS R12, R15 ;  /* 0x0000000f000c7213 */ /* 0x000fe20000000000 */
[----:B------:R-:W-:Y:S01]  /*0810*/  IMAD.MOV R8, RZ, RZ, -R7 ;  /* 0x000000ffff087224 */ /* 0x000fe200078e0a07 */
[----:B------:R-:W-:Y:S01]  /*0820*/  IABS R30, R29 ;  /* 0x0000001d001e7213 */ /* 0x000fe20000000000 */
[C---:B------:R-:W-:Y:S01]  /*0830*/  VIADD R13, R6.reuse, 0xfc ;  /* 0x000000fc060d7836 */ /* 0x040fe20000000000 */
[----:B------:R-:W-:Y:S01]  /*0840*/  IADD3 R55, R6, 0x70, RZ ;  /* 0x0000007006377810 */ /* 0x000fe20007ffe0ff */
[----:B------:R-:W-:Y:S01]  /*0850*/  IMAD R41, R16, R8, R41 ;  /* 0x0000000810297224 */ /* 0x000fe200078e0229 */
[----:B------:R-:W-:Y:S01]  /*0860*/  IABS R102, R6 ;  /* 0x0000000600667213 */ /* 0x000fe20000000000 */
[----:B------:R-:W-:Y:S01]  /*0870*/  IMAD R7, R10, R5, RZ ;  /* 0x000000050a077224 */ /* 0x000fe200078e02ff */
[----:B------:R-:W-:Y:S01]  /*0880*/  IABS R10, R13 ;  /* 0x0000000d000a7213 */ /* 0x000fe20000000000 */
[----:B------:R-:W-:Y:S01]  /*0890*/  IMAD.MOV.U32 R8, RZ, RZ, RZ ;  /* 0x000000ffff087224 */ /* 0x000fe200078e00ff */
[----:B------:R-:W-:Y:S01]  /*08a0*/  ISETP.GE.AND P4, PT, R13, RZ, PT ;  /* 0x000000ff0d00720c */ /* 0x000fe20003f86270 */
[----:B------:R-:W-:Y:S01]  /*08b0*/  VIADD R17, R6, 0xf4 ;  /* 0x000000f406117836 */ /* 0x000fe20000000000 */
[----:B------:R-:W-:Y:S01]  /*08c0*/  ISETP.GT.U32.AND P0, PT, R16, R41, PT ;  /* 0x000000291000720c */ /* 0x000fe20003f04070 */
[----:B------:R-:W-:Y:S01]  /*08d0*/  IMAD.HI.U32 R7, R9, R7, R8 ;  /* 0x0000000709077227 */ /* 0x000fe200078e0008 */
[----:B------:R-:W-:-:S02]  /*08e0*/  IABS R54, R55 ;  /* 0x0000003700367213 */ /* 0x000fc40000000000 */
[----:B------:R-:W-:Y:S01]  /*08f0*/  IABS R14, R17 ;  /* 0x00000011000e7213 */ /* 0x000fe20000000000 */
[----:B------:R-:W-:Y:S02]  /*0900*/  VIADD R18, R6, 0xf0 ;  /* 0x000000f006127836 */ /* 0x000fe40000000000 */
[----:B------:R-:W-:-:S04]  /*0910*/  IMAD.HI.U32 R8, R7, R10, RZ ;  /* 0x0000000a07087227 */ /* 0x000fc800078e00ff */
[----:B------:R-:W-:Y:S02]  /*0920*/  IMAD.MOV R8, RZ, RZ, -R8 ;  /* 0x000000ffff087224 */ /* 0x000fe400078e0a08 */
[----:B------:R-:W-:-:S04]  /*0930*/  IMAD.HI.U32 R9, R7, R12, RZ ;  /* 0x0000000c07097227 */ /* 0x000fc800078e00ff */
[----:B------:R-:W-:Y:S02]  /*0940*/  IMAD R11, R5, R8, R10 ;  /* 0x00000008050b7224 */ /* 0x000fe400078e020a */
[----:B------:R-:W-:Y:S02]  /*0950*/  IMAD.MOV R9, RZ, RZ, -R9 ;  /* 0x000000ffff097224 */ /* 0x000fe400078e0a09 */
[----:B------:R-:W-:Y:S01]  /*0960*/  IMAD.HI.U32 R8, R7, R14, RZ ;  /* 0x0000000e07087227 */ /* 0x000fe200078e00ff */
[----:B------:R-:W-:-:S03]  /*0970*/  ISETP.GT.U32.AND P1, PT, R5, R11, PT ;  /* 0x0000000b0500720c */ /* 0x000fc60003f24070 */
[C---:B------:R-:W-:Y:S01]  /*0980*/  IMAD R10, R5.reuse, R9, R12 ;  /* 0x00000009050a7224 */ /* 0x040fe200078e020c */
[----:B------:R-:W-:Y:S01]  /*0990*/  IABS R12, R18 ;  /* 0x00000012000c7213 */ /* 0x000fe20000000000 */
[----:B------:R-:W-:Y:S02]  /*09a0*/  IMAD.MOV R8, RZ, RZ, -R8 ;  /* 0x000000ffff087224 */ /* 0x000fe400078e0a08 */
[----:B------:R-:W-:Y:S01]  /*09b0*/  VIADD R13, R6, 0xec ;  /* 0x000000ec060d7836 */ /* 0x000fe20000000000 */
[----:B------:R-:W-:Y:S01]  /*09c0*/  ISETP.GT.U32.AND P3, PT, R5, R10, PT ;  /* 0x0000000a0500720c */ /* 0x000fe20003f64070 */
[----:B------:R-:W-:-:S04]  /*09d0*/  IMAD.HI.U32 R9, R7, R12, RZ ;  /* 0x0000000c07097227 */ /* 0x000fc800078e00ff */
[----:B------:R-:W-:Y:S01]  /*09e0*/  @!P1 IADD3 R11, R11, -R5, RZ ;  /* 0x800000050b0b9210 */ /* 0x000fe20007ffe0ff */
[C---:B------:R-:W-:Y:S01]  /*09f0*/  IMAD R8, R5.reuse, R8, R14 ;  /* 0x0000000805087224 */ /* 0x040fe200078e020e */
[----:B------:R-:W-:Y:S01]  /*0a00*/  IABS R14, R13 ;  /* 0x0000000d000e7213 */ /* 0x000fe20000000000 */
[----:B------:R-:W-:Y:S01]  /*0a10*/  IMAD.MOV R9, RZ, RZ, -R9 ;  /* 0x000000ffff097224 */ /* 0x000fe200078e0a09 */
[----:B------:R-:W-:Y:S01]  /*0a20*/  ISETP.GT.U32.AND P6, PT, R5, R11, PT ;  /* 0x0000000b0500720c */ /* 0x000fe20003fc4070 */
[----:B------:R-:W-:Y:S01]  /*0a30*/  @!P0 IMAD.IADD R41, R41, 0x1, -R16 ;  /* 0x0000000129298824 */ /* 0x000fe200078e0a10 */
[C---:B------:R-:W-:Y:S01]  /*0a40*/  ISETP.GT.U32.AND P1, PT, R5.reuse, R8, PT ;  /* 0x000000080500720c */ /* 0x040fe20003f24070 */
[----:B------:R-:W-:Y:S01]  /*0a50*/  IMAD R9, R5, R9, R12 ;  /* 0x0000000905097224 */ /* 0x000fe200078e020c */
[----:B------:R-:W-:Y:S01]  /*0a60*/  ISETP.GE.AND P0, PT, R193, RZ, PT ;  /* 0x000000ffc100720c */ /* 0x000fe20003f06270 */
[----:B------:R-:W-:Y:S01]  /*0a70*/  @!P3 IMAD.IADD R10, R10, 0x1, -R5 ;  /* 0x000000010a0ab824 */ /* 0x000fe200078e0a05 */
[----:B------:R-:W-:Y:S01]  /*0a80*/  ISETP.GE.AND P3, PT, R17, RZ, PT ;  /* 0x000000ff1100720c */ /* 0x000fe20003f66270 */
[----:B------:R-:W-:Y:S01]  /*0a90*/  IMAD.HI.U32 R12, R7, R14, RZ ;  /* 0x0000000e070c7227 */ /* 0x000fe200078e00ff */
[----:B------:R-:W-:-:S02]  /*0aa0*/  ISETP.GT.U32.AND P2, PT, R16, R41, PT ;  /* 0x000000291000720c */ /* 0x000fc40003f44070 */
[----:B------:R-:W-:Y:S01]  /*0ab0*/  ISETP.GT.U32.AND P5, PT, R5, R10, PT ;  /* 0x0000000a0500720c */ /* 0x000fe20003fa4070 */
[----:B------:R-:W-:Y:S02]  /*0ac0*/  VIADD R17, R6, 0xe8 ;  /* 0x000000e806117836 */ /* 0x000fe40000000000 */
[--C-:B------:R-:W-:Y:S01]  /*0ad0*/  @!P6 IMAD.IADD R11, R11, 0x1, -R5.reuse ;  /* 0x000000010b0be824 */ /* 0x100fe200078e0a05 */
[C---:B------:R-:W-:Y:S01]  /*0ae0*/  ISETP.GT.U32.AND P6, PT, R5.reuse, R9, PT ;  /* 0x000000090500720c */ /* 0x040fe20003fc4070 */
[----:B------:R-:W-:Y:S02]  /*0af0*/  IMAD.MOV R12, RZ, RZ, -R12 ;  /* 0x000000ffff0c7224 */ /* 0x000fe400078e0a0c */
[--C-:B------:R-:W-:Y:S02]  /*0b00*/  @!P1 IMAD.IADD R8, R8, 0x1, -R5.reuse ;  /* 0x0000000108089824 */ /* 0x100fe400078e0a05 */
[----:B------:R-:W-:Y:S02]  /*0b10*/  IMAD R12, R5, R12, R14 ;  /* 0x0000000c050c7224 */ /* 0x000fe400078e020e */
[----:B------:R-:W-:Y:S01]  /*0b20*/  @!P2 IMAD.IADD R41, R41, 0x1, -R16 ;  /* 0x000000012929a824 */ /* 0x000fe200078e0a10 */
[----:B------:R-:W-:Y:S01]  /*0b30*/  ISETP.GT.U32.AND P1, PT, R5, R8, PT ;  /* 0x000000080500720c */ /* 0x000fe20003f24070 */
[--C-:B------:R-:W-:Y:S01]  /*0b40*/  @!P5 IMAD.IADD R10, R10, 0x1, -R5.reuse ;  /* 0x000000010a0ad824 */ /* 0x100fe200078e0a05 */
[----:B------:R-:W-:Y:S01]  /*0b50*/  ISETP.GE.AND P5, PT, R13, RZ, PT ;  /* 0x000000ff0d00720c */ /* 0x000fe20003fa6270 */
[----:B------:R-:W-:Y:S01]  /*0b60*/  VIADD R23, R6, 0xdc ;  /* 0x000000dc06177836 */ /* 0x000fe20000000000 */
[----:B------:R-:W-:Y:S01]  /*0b70*/  IABS R13, R17 ;  /* 0x00000011000d7213 */ /* 0x000fe20000000000 */
[----:B------:R-:W-:Y:S01]  /*0b80*/  @!P6 IMAD.IADD R9, R9, 0x1, -R5 ;  /* 0x000000010909e824 */ /* 0x000fe200078e0a05 */
[----:B------:R-:W-:Y:S01]  /*0b90*/  ISETP.NE.AND P2, PT, R48, RZ, PT ;  /* 0x000000ff3000720c */ /* 0x000fe20003f45270 */
[C---:B------:R-:W-:Y:S01]  /*0ba0*/  VIADD R19, R6.reuse, 0xe4 ;  /* 0x000000e406137836 */ /* 0x040fe20000000000 */
[----:B------:R-:W-:Y:S01]  /*0bb0*/  MOV R14, R13 ;  /* 0x0000000d000e7202 */ /* 0x000fe20000000f00 */
[----:B------:R-:W-:Y:S01]  /*0bc0*/  @!P0 IMAD.MOV R41, RZ, RZ, -R41 ;  /* 0x000000ffff298224 */ /* 0x000fe200078e0a29 */
[----:B------:R-:W-:Y:S01]  /*0bd0*/  ISETP.GT.U32.AND P6, PT, R5, R9, PT ;  /* 0x000000090500720c */ /* 0x000fe20003fc4070 */
[----:B------:R-:W-:Y:S01]  /*0be0*/  VIADD R21, R6, 0xe0 ;  /* 0x000000e006157836 */ /* 0x000fe20000000000 */
[----:B------:R-:W-:Y:S01]  /*0bf0*/  IABS R22, R23 ;  /* 0x0000001700167213 */ /* 0x000fe20000000000 */
[----:B------:R-:W-:Y:S01]  /*0c00*/  IMAD.HI.U32 R13, R7, R14, RZ ;  /* 0x0000000e070d7227 */ /* 0x000fe200078e00ff */
[----:B------:R-:W-:-:S02]  /*0c10*/  ISETP.GE.AND P0, PT, R15, RZ, PT ;  /* 0x000000ff0f00720c */ /* 0x000fc40003f06270 */
[----:B------:R-:W-:Y:S01]  /*0c20*/  IABS R20, R21 ;  /* 0x0000001500147213 */ /* 0x000fe20000000000 */
[----:B------:R-:W-:Y:S02]  /*0c30*/  IMAD.MOV R13, RZ, RZ, -R13 ;  /* 0x000000ffff0d7224 */ /* 0x000fe400078e0a0d */
[--C-:B------:R-:W-:Y:S01]  /*0c40*/  @!P1 IMAD.IADD R8, R8, 0x1, -R5.reuse ;  /* 0x0000000108089824 */ /* 0x100fe200078e0a05 */
[C---:B------:R-:W-:Y:S01]  /*0c50*/  ISETP.GT.U32.AND P1, PT, R5.reuse, R12, PT ;  /* 0x0000000c0500720c */ /* 0x040fe20003f24070 */
[----:B------:R-:W-:Y:S01]  /*0c60*/  IMAD R13, R5, R13, R14 ;  /* 0x0000000d050d7224 */ /* 0x000fe200078e020e */
[----:B------:R-:W-:Y:S01]  /*0c70*/  @!P2 LOP3.LUT R41, RZ, R48, RZ, 0x33, !PT ;  /* 0x00000030ff29a212 */ /* 0x000fe200078e33ff */
[----:B------:R-:W-:Y:S01]  /*0c80*/  @!P6 IMAD.IADD R9, R9, 0x1, -R5 ;  /* 0x000000010909e824 */ /* 0x000fe200078e0a05 */
[----:B------:R-:W-:Y:S01]  /*0c90*/  ISETP.GE.AND P2, PT, R18, RZ, PT ;  /* 0x000000ff1200720c */ /* 0x000fe20003f46270 */
[----:B------:R-:W-:Y:S01]  /*0ca0*/  IMAD.HI.U32 R16, R7, R22, RZ ;  /* 0x0000001607107227 */ /* 0x000fe200078e00ff */
[----:B------:R-:W-:-:S02]  /*0cb0*/  ISETP.GT.U32.AND P6, PT, R5, R13, PT ;  /* 0x0000000d0500720c */ /* 0x000fc40003fc4070 */
[----:B------:R-:W-:Y:S01]  /*0cc0*/  IABS R18, R19 ;  /* 0x0000001300127213 */ /* 0x000fe20000000000 */
[----:B------:R-:W-:Y:S01]  /*0cd0*/  VIADD R24, R6, 0xd8 ;  /* 0x000000d806187836 */ /* 0x000fe20000000000 */
[----:B------:R-:W-:Y:S01]  /*0ce0*/  IADD3 R16, -R16, RZ, RZ ;  /* 0x000000ff10107210 */ /* 0x000fe20007ffe1ff */
[----:B------:R-:W-:-:S04]  /*0cf0*/  IMAD.HI.U32 R15, R7, R20, RZ ;  /* 0x00000014070f7227 */ /* 0x000fc800078e00ff */
[--C-:B------:R-:W-:Y:S01]  /*0d00*/  @!P1 IMAD.IADD R12, R12, 0x1, -R5.reuse ;  /* 0x000000010c0c9824 */ /* 0x100fe200078e0a05 */
[----:B------:R-:W-:Y:S01]  /*0d10*/  ISETP.GE.AND P1, PT, R17, RZ, PT ;  /* 0x000000ff1100720c */ /* 0x000fe20003f26270 */
[----:B------:R-:W-:Y:S02]  /*0d20*/  IMAD R16, R5, R16, R22 ;  /* 0x0000001005107224 */ /* 0x000fe400078e0216 */
[----:B------:R-:W-:Y:S01]  /*0d30*/  @!P6 IMAD.IADD R13, R13, 0x1, -R5 ;  /* 0x000000010d0de824 */ /* 0x000fe200078e0a05 */
[----:B------:R-:W-:Y:S01]  /*0d40*/  ISETP.GT.U32.AND P6, PT, R5, R12, PT ;  /* 0x0000000c0500720c */ /* 0x000fe20003fc4070 */
[----:B------:R-:W-:-:S04]  /*0d50*/  IMAD.HI.U32 R14, R7, R18, RZ ;  /* 0x00000012070e7227 */ /* 0x000fc800078e00ff */
[----:B------:R-:W-:Y:S02]  /*0d60*/  IMAD.MOV R14, RZ, RZ, -R14 ;  /* 0x000000ffff0e7224 */ /* 0x000fe400078e0a0e */
[----:B------:R-:W-:Y:S02]  /*0d70*/  IMAD.MOV R15, RZ, RZ, -R15 ;  /* 0x000000ffff0f7224 */ /* 0x000fe400078e0a0f */
[C---:B------:R-:W-:Y:S01]  /*0d80*/  IMAD R14, R5.reuse, R14, R18 ;  /* 0x0000000e050e7224 */ /* 0x040fe200078e0212 */
[----:B------:R-:W-:Y:S01]  /*0d90*/  IABS R18, R24 ;  /* 0x0000001800127213 */ /* 0x000fe20000000000 */
[----:B------:R-:W-:Y:S01]  /*0da0*/  @!P0 IMAD.MOV R10, RZ, RZ, -R10 ;  /* 0x000000ffff0a8224 */ /* 0x000fe200078e0a0a */
[C---:B------:R-:W-:Y:S01]  /*0db0*/  ISETP.GT.U32.AND P0, PT, R5.reuse, R13, PT ;  /* 0x0000000d0500720c */ /* 0x040fe20003f04070 */
[----:B------:R-:W-:Y:S01]  /*0dc0*/  @!P6 IMAD.IADD R12, R12, 0x1, -R5 ;  /* 0x000000010c0ce824 */ /* 0x000fe200078e0a05 */
[C---:B------:R-:W-:Y:S01]  /*0dd0*/  ISETP.GT.U32.AND P6, PT, R5.reuse, R16, PT ;  /* 0x000000100500720c */ /* 0x040fe20003fc4070 */
[----:B------:R-:W-:-:S02]  /*0de0*/  IMAD R15, R5, R15, R20 ;  /* 0x0000000f050f7224 */ /* 0x000fc400078e0214 */
[----:B------:R-:W-:Y:S01]  /*0df0*/  @!P4 IMAD.MOV R11, RZ, RZ, -R11 ;  /* 0x000000ffff0bc224 */ /* 0x000fe200078e0a0b */
[----:B------:R-:W-:Y:S01]  /*0e00*/  ISETP.GT.U32.AND P4, PT, R5, R14, PT ;  /* 0x0000000e0500720c */ /* 0x000fe20003f84070 */
[----:B------:R-:W-:Y:S02]  /*0e10*/  VIADD R25, R6, 0xd4 ;  /* 0x000000d406197836 */ /* 0x000fe40000000000 */
[----:B------:R-:W-:-:S03]  /*0e20*/  IMAD.HI.U32 R17, R7, R18, RZ ;  /* 0x0000001207117227 */ /* 0x000fc600078e00ff */
[----:B------:R-:W-:Y:S01]  /*0e30*/  IABS R20, R25 ;  /* 0x0000001900147213 */ /* 0x000fe20000000000 */
[----:B------:R-:W-:Y:S01]  /*0e40*/  @!P3 IMAD.MOV R8, RZ, RZ, -R8 ;  /* 0x000000ffff08b224 */ /* 0x000fe200078e0a08 */
[----:B------:R-:W-:Y:S01]  /*0e50*/  ISETP.GT.U32.AND P3, PT, R5, R15, PT ;  /* 0x0000000f0500720c */ /* 0x000fe20003f64070 */
[----:B------:R-:W-:Y:S01]  /*0e60*/  @!P6 IMAD.IADD R16, R16, 0x1, -R5 ;  /* 0x000000011010e824 */ /* 0x000fe200078e0a05 */
[----:B------:R-:W-:Y:S01]  /*0e70*/  @!P0 IADD3 R13, R13, -R5, RZ ;  /* 0x800000050d0d8210 */ /* 0x000fe20007ffe0ff */
[----:B------:R-:W-:Y:S01]  /*0e80*/  IMAD.MOV R17, RZ, RZ, -R17 ;  /* 0x000000ffff117224 */ /* 0x000fe200078e0a11 */
[----:B------:R-:W-:Y:S01]  /*0e90*/  ISETP.GE.AND P0, PT, R21, RZ, PT ;  /* 0x000000ff1500720c */ /* 0x000fe20003f06270 */
[----:B------:R-:W-:Y:S01]  /*0ea0*/  @!P4 IMAD.IADD R14, R14, 0x1, -R5 ;  /* 0x000000010e0ec824 */ /* 0x000fe200078e0a05 */
[C---:B------:R-:W-:Y:S01]  /*0eb0*/  ISETP.GT.U32.AND P6, PT, R5.reuse, R16, PT ;  /* 0x000000100500720c */ /* 0x040fe20003fc4070 */
[----:B------:R-:W-:Y:S01]  /*0ec0*/  IMAD R17, R5, R17, R18 ;  /* 0x0000001105117224 */ /* 0x000fe200078e0212 */
[----:B------:R-:W-:Y:S01]  /*0ed0*/  ISETP.GE.AND P4, PT, R23, RZ, PT ;  /* 0x000000ff1700720c */ /* 0x000fe20003f86270 */
[----:B------:R-:W-:-:S04]  /*0ee0*/  IMAD.HI.U32 R18, R7, R20, RZ ;  /* 0x0000001407127227 */ /* 0x000fc800078e00ff */
[----:B------:R-:W-:Y:S02]  /*0ef0*/  VIADD R21, R6, 0xd0 ;  /* 0x000000d006157836 */ /* 0x000fe40000000000 */
[----:B------:R-:W-:Y:S02]  /*0f00*/  IMAD.MOV R18, RZ, RZ, -R18 ;  /* 0x000000ffff127224 */ /* 0x000fe400078e0a12 */
[----:B------:R-:W-:Y:S01]  /*0f10*/  @!P3 IMAD.IADD R15, R15, 0x1, -R5 ;  /* 0x000000010f0fb824 */ /* 0x000fe200078e0a05 */
[C---:B------:R-:W-:Y:S01]  /*0f20*/  ISETP.GT.U32.AND P3, PT, R5.reuse, R14, PT ;  /* 0x0000000e0500720c */ /* 0x040fe20003f64070 */
[----:B------:R-:W-:Y:S01]  /*0f30*/  @!P1 IMAD.MOV R13, RZ, RZ, -R13 ;  /* 0x000000ffff0d9224 */ /* 0x000fe200078e0a0d */
[----:B------:R-:W-:Y:S01]  /*0f40*/  IABS R22, R21 ;  /* 0x0000001500167213 */ /* 0x000fe20000000000 */
[C---:B------:R-:W-:Y:S01]  /*0f50*/  IMAD R18, R5.reuse, R18, R20 ;  /* 0x0000001205127224 */ /* 0x040fe200078e0214 */
[----:B------:R-:W-:Y:S01]  /*0f60*/  ISETP.GT.U32.AND P1, PT, R5, R17, PT ;  /* 0x000000110500720c */ /* 0x000fe20003f24070 */
[----:B------:R-:W-:Y:S01]  /*0f70*/  @!P2 IMAD.MOV R9, RZ, RZ, -R9 ;  /* 0x000000ffff09a224 */ /* 0x000fe200078e0a09 */
[----:B------:R-:W-:Y:S01]  /*0f80*/  ISETP.GE.AND P2, PT, R19, RZ, PT ;  /* 0x000000ff1300720c */ /* 0x000fe20003f46270 */
[----:B------:R-:W-:Y:S01]  /*0f90*/  @!P6 IMAD.IADD R16, R16, 0x1, -R5 ;  /* 0x000000011010e824 */ /* 0x000fe200078e0a05 */
[C---:B------:R-:W-:Y:S01]  /*0fa0*/  ISETP.GT.U32.AND P6, PT, R5.reuse, R18, PT ;  /* 0x000000120500720c */ /* 0x040fe20003fc4070 */
[----:B------:R-:W-:Y:S01]  /*0fb0*/  @!P5 IMAD.MOV R12, RZ, RZ, -R12 ;  /* 0x000000ffff0cd224 */ /* 0x000fe200078e0a0c */
[----:B------:R-:W-:Y:S01]  /*0fc0*/  ISETP.GT.U32.AND P5, PT, R5, R15, PT ;  /* 0x0000000f0500720c */ /* 0x000fe20003fa4070 */
[----:B------:R-:W-:Y:S01]  /*0fd0*/  IMAD.HI.U32 R19, R7, R22, RZ ;  /* 0x0000001607137227 */ /* 0x000fe200078e00ff */
[----:B------:R-:W-:-:S03]  /*0fe0*/  @!P4 IADD3 R16, -R16, RZ, RZ ;  /* 0x000000ff1010c210 */ /* 0x000fc60007ffe1ff */
[----:B------:R-:W-:Y:S02]  /*0ff0*/  IMAD.MOV R19, RZ, RZ, -R19 ;  /* 0x000000ffff137224 */ /* 0x000fe400078e0a13 */
[--C-:B------:R-:W-:Y:S01]  /*1000*/  @!P3 IMAD.IADD R14, R14, 0x1, -R5.reuse ;  /* 0x000000010e0eb824 */ /* 0x100fe200078e0a05 */
[----:B------:R-:W-:Y:S01]  /*1010*/  ISETP.GE.AND P3, PT, R24, RZ, PT ;  /* 0x000000ff1800720c */ /* 0x000fe20003f66270 */
[--C-:B------:R-:W-:Y:S01]  /*1020*/  @!P1 IMAD.IADD R17, R17, 0x1, -R5.reuse ;  /* 0x0000000111119824 */ /* 0x100fe200078e0a05 */
[----:B------:R-:W-:Y:S01]  /*1030*/  ISETP.GE.AND P1, PT, R21, RZ, PT ;  /* 0x000000ff1500720c */ /* 0x000fe20003f26270 */
[C---:B------:R-:W-:Y:S02]  /*1040*/  IMAD R19, R5.reuse, R19, R22 ;  /* 0x0000001305137224 */ /* 0x040fe400078e0216 */
[----:B------:R-:W-:Y:S01]  /*1050*/  @!P6 IMAD.IADD R18, R18, 0x1, -R5 ;  /* 0x000000011212e824 */ /* 0x000fe200078e0a05 */
[C---:B------:R-:W-:Y:S01]  /*1060*/  ISETP.GT.U32.AND P6, PT, R5.reuse, R17, PT ;  /* 0x000000110500720c */ /* 0x040fe20003fc4070 */
[----:B------:R-:W-:Y:S01]  /*1070*/  @!P2 IMAD.MOV R14, RZ, RZ, -R14 ;  /* 0x000000ffff0ea224 */ /* 0x000fe200078e0a0e */
[----:B------:R-:W-:Y:S01]  /*1080*/  ISETP.GT.U32.AND P2, PT, R5, R19, PT ;  /* 0x000000130500720c */ /* 0x000fe20003f44070 */
[C---:B------:R-:W-:Y:S01]  /*1090*/  VIADD R23, R6.reuse, 0xcc ;  /* 0x000000cc06177836 */ /* 0x040fe20000000000 */
[----:B------:R-:W-:Y:S01]  /*10a0*/  @!P5 IADD3 R15, R15, -R5, RZ ;  /* 0x800000050f0fd210 */ /* 0x000fe20007ffe0ff */
[C---:B------:R-:W-:Y:S01]  /*10b0*/  VIADD R27, R6.reuse, 0xc4 ;  /* 0x000000c4061b7836 */ /* 0x040fe20000000000 */
[----:B------:R-:W-:Y:S01]  /*10c0*/  ISETP.GE.AND P5, PT, R25, RZ, PT ;  /* 0x000000ff1900720c */ /* 0x000fe20003fa6270 */
[C---:B------:R-:W-:Y:S01]  /*10d0*/  VIADD R25, R6.reuse, 0xc8 ;  /* 0x000000c806197836 */ /* 0x040fe20000000000 */
[----:B------:R-:W-:Y:S01]  /*10e0*/  IABS R24, R23 ;  /* 0x0000001700187213 */ /* 0x000fe20000000000 */
[----:B------:R-:W-:Y:S01]  /*10f0*/  @!P0 IMAD.MOV R15, RZ, RZ, -R15 ;  /* 0x000000ffff0f8224 */ /* 0x000fe200078e0a0f */
[----:B------:R-:W-:Y:S01]  /*1100*/  ISETP.GT.U32.AND P0, PT, R5, R18, PT ;  /* 0x000000120500720c */ /* 0x000fe20003f04070 */
[----:B------:R-:W-:Y:S01]  /*1110*/  VIADD R31, R6, 0xb4 ;  /* 0x000000b4061f7836 */ /* 0x000fe20000000000 */
[----:B------:R-:W-:Y:S01]  /*1120*/  IABS R26, R25 ;  /* 0x00000019001a7213 */ /* 0x000fe20000000000 */
[--C-:B------:R-:W-:Y:S01]  /*1130*/  @!P6 IMAD.IADD R17, R17, 0x1, -R5.reuse ;  /* 0x000000011111e824 */ /* 0x100fe200078e0a05 */
[----:B------:R-:W-:Y:S01]  /*1140*/  IABS R28, R27 ;  /* 0x0000001b001c7213 */ /* 0x000fe20000000000 */
[----:B------:R-:W-:Y:S01]  /*1150*/  @!P2 IMAD.IADD R19, R19, 0x1, -R5 ;  /* 0x000000011313a824 */ /* 0x000fe200078e0a05 */
[----:B------:R-:W-:Y:S01]  /*1160*/  ISETP.GE.AND P4, PT, R23, RZ, PT ;  /* 0x000000ff1700720c */ /* 0x000fe20003f86270 */
[----:B------:R-:W-:Y:S01]  /*1170*/  @!P3 IMAD.MOV R17, RZ, RZ, -R17 ;  /* 0x000000ffff11b224 */ /* 0x000fe200078e0a11 */
[----:B------:R-:W-:Y:S01]  /*1180*/  ISETP.GE.AND P2, PT, R27, RZ, PT ;  /* 0x000000ff1b00720c */ /* 0x000fe20003f46270 */
[----:B------:R-:W-:Y:S01]  /*1190*/  IMAD.HI.U32 R20, R7, R24, RZ ;  /* 0x0000001807147227 */ /* 0x000fe200078e00ff */
[----:B------:R-:W-:-:S02]  /*11a0*/  ISETP.GT.U32.AND P3, PT, R5, R19, PT ;  /* 0x000000130500720c */ /* 0x000fc40003f64070 */
[----:B------:R-:W-:Y:S01]  /*11b0*/  IABS R32, R31 ;  /* 0x0000001f00207213 */ /* 0x000fe20000000000 */
[----:B------:R-:W-:-:S04]  /*11c0*/  IMAD.HI.U32 R21, R7, R26, RZ ;  /* 0x0000001a07157227 */ /* 0x000fc800078e00ff */
[----:B------:R-:W-:-:S04]  /*11d0*/  IMAD.HI.U32 R22, R7, R28, RZ ;  /* 0x0000001c07167227 */ /* 0x000fc800078e00ff */
[----:B------:R-:W-:Y:S01]  /*11e0*/  @!P0 IMAD.IADD R18, R18, 0x1, -R5 ;  /* 0x0000000112128824 */ /* 0x000fe200078e0a05 */
[----:B------:R-:W-:Y:S01]  /*11f0*/  ISETP.GE.AND P0, PT, R25, RZ, PT ;  /* 0x000000ff1900720c */ /* 0x000fe20003f06270 */
[----:B------:R-:W-:Y:S02]  /*1200*/  IMAD.MOV R20, RZ, RZ, -R20 ;  /* 0x000000ffff147224 */ /* 0x000fe400078e0a14 */
[----:B------:R-:W-:Y:S02]  /*1210*/  IMAD.MOV R21, RZ, RZ, -R21 ;  /* 0x000000ffff157224 */ /* 0x000fe400078e0a15 */
[----:B------:R-:W-:Y:S02]  /*1220*/  VIADD R25, R6, 0xc0 ;  /* 0x000000c006197836 */ /* 0x000fe40000000000 */
[----:B------:R-:W-:Y:S02]  /*1230*/  IMAD.MOV R22, RZ, RZ, -R22 ;  /* 0x000000ffff167224 */ /* 0x000fe400078e0a16 */
[C---:B------:R-:W-:Y:S01]  /*1240*/  IMAD R20, R5.reuse, R20, R24 ;  /* 0x0000001405147224 */ /* 0x040fe200078e0218 */
[----:B------:R-:W-:Y:S01]  /*1250*/  IABS R24, R25 ;  /* 0x0000001900187213 */ /* 0x000fe20000000000 */
[----:B------:R-:W-:-:S02]  /*1260*/  IMAD R21, R5, R21, R26 ;  /* 0x0000001505157224 */ /* 0x000fc400078e021a */
[C---:B------:R-:W-:Y:S01]  /*1270*/  IMAD R22, R5.reuse, R22, R28 ;  /* 0x0000001605167224 */ /* 0x040fe200078e021c */
[C---:B------:R-:W-:Y:S01]  /*1280*/  ISETP.GT.U32.AND P6, PT, R5.reuse, R20, PT ;  /* 0x000000140500720c */ /* 0x040fe20003fc4070 */
[----:B------:R-:W-:Y:S01]  /*1290*/  @!P5 IMAD.MOV R18, RZ, RZ, -R18 ;  /* 0x000000ffff12d224 */ /* 0x000fe200078e0a12 */
[----:B------:R-:W-:Y:S01]  /*12a0*/  ISETP.GT.U32.AND P5, PT, R5, R21, PT ;  /* 0x000000150500720c */ /* 0x000fe20003fa4070 */
[----:B------:R-:W-:Y:S01]  /*12b0*/  @!P3 IMAD.IADD R19, R19, 0x1, -R5 ;  /* 0x000000011313b824 */ /* 0x000fe200078e0a05 */
[----:B------:R-:W-:Y:S01]  /*12c0*/  ISETP.GT.U32.AND P3, PT, R5, R22, PT ;  /* 0x000000160500720c */ /* 0x000fe20003f64070 */
[----:B------:R-:W-:-:S04]  /*12d0*/  IMAD.HI.U32 R23, R7, R24, RZ ;  /* 0x0000001807177227 */ /* 0x000fc800078e00ff */
[----:B------:R-:W-:Y:S02]  /*12e0*/  IMAD.MOV R23, RZ, RZ, -R23 ;  /* 0x000000ffff177224 */ /* 0x000fe400078e0a17 */
[----:B------:R-:W-:Y:S02]  /*12f0*/  VIADD R27, R6, 0xbc ;  /* 0x000000bc061b7836 */ /* 0x000fe40000000000 */
[----:B------:R-:W-:Y:S02]  /*1300*/  IMAD R23, R5, R23, R24 ;  /* 0x0000001705177224 */ /* 0x000fe400078e0218 */
[--C-:B------:R-:W-:Y:S01]  /*1310*/  @!P5 IMAD.IADD R21, R21, 0x1, -R5.reuse ;  /* 0x000000011515d824 */ /* 0x100fe200078e0a05 */
[----:B------:R-:W-:Y:S01]  /*1320*/  IABS R28, R27 ;  /* 0x0000001b001c7213 */ /* 0x000fe20000000000 */
[--C-:B------:R-:W-:Y:S01]  /*1330*/  @!P3 IMAD.IADD R22, R22, 0x1, -R5.reuse ;  /* 0x000000011616b824 */ /* 0x100fe200078e0a05 */
[----:B------:R-:W-:Y:S01]  /*1340*/  ISETP.GT.U32.AND P5, PT, R5, R23, PT ;  /* 0x000000170500720c */ /* 0x000fe20003fa4070 */
[----:B------:R-:W-:-:S02]  /*1350*/  @!P6 IMAD.IADD R20, R20, 0x1, -R5 ;  /* 0x000000011414e824 */ /* 0x000fc400078e0a05 */
[----:B------:R-:W-:Y:S01]  /*1360*/  @!P1 IMAD.MOV R19, RZ, RZ, -R19 ;  /* 0x000000ffff139224 */ /* 0x000fe200078e0a13 */
[----:B------:R-:W-:Y:S01]  /*1370*/  ISETP.GT.U32.AND P3, PT, R5, R22, PT ;  /* 0x000000160500720c */ /* 0x000fe20003f64070 */
[----:B------:R-:W-:Y:S01]  /*1380*/  IMAD.HI.U32 R26, R7, R32, RZ ;  /* 0x00000020071a7227 */ /* 0x000fe200078e00ff */
[C---:B------:R-:W-:Y:S02]  /*1390*/  ISETP.GT.U32.AND P1, PT, R5.reuse, R21, PT ;  /* 0x000000150500720c */ /* 0x040fe40003f24070 */
[----:B------:R-:W-:Y:S01]  /*13a0*/  ISETP.GT.U32.AND P6, PT, R5, R20, PT ;  /* 0x000000140500720c */ /* 0x000fe20003fc4070 */
[----:B------:R-:W-:-:S04]  /*13b0*/  IMAD.HI.U32 R24, R7, R28, RZ ;  /* 0x0000001c07187227 */ /* 0x000fc800078e00ff */
[--C-:B------:R-:W-:Y:S02]  /*13c0*/  @!P5 IMAD.IADD R23, R23, 0x1, -R5.reuse ;  /* 0x000000011717d824 */ /* 0x100fe400078e0a05 */
[----:B------:R-:W-:Y:S02]  /*13d0*/  IMAD.MOV R26, RZ, RZ, -R26 ;  /* 0x000000ffff1a7224 */ /* 0x000fe400078e0a1a */
[----:B------:R-:W-:Y:S01]  /*13e0*/  IMAD.MOV R24, RZ, RZ, -R24 ;  /* 0x000000ffff187224 */ /* 0x000fe200078e0a18 */
[C---:B------:R-:W-:Y:S01]  /*13f0*/  ISETP.GT.U32.AND P5, PT, R5.reuse, R23, PT ;  /* 0x000000170500720c */ /* 0x040fe20003fa4070 */
[C---:B------:R-:W-:Y:S02]  /*1400*/  IMAD R26, R5.reuse, R26, R32 ;  /* 0x0000001a051a7224 */ /* 0x040fe400078e0220 */
[----:B------:R-:W-:Y:S02]  /*1410*/  @!P3 IMAD.IADD R22, R22, 0x1, -R5 ;  /* 0x000000011616b824 */ /* 0x000fe400078e0a05 */
[----:B------:R-:W-:-:S02]  /*1420*/  IMAD R24, R5, R24, R28 ;  /* 0x0000001805187224 */ /* 0x000fc400078e021c */
[----:B------:R-:W-:Y:S01]  /*1430*/  @!P2 IMAD.MOV R22, RZ, RZ, -R22 ;  /* 0x000000ffff16a224 */ /* 0x000fe200078e0a16 */
[----:B------:R-:W-:Y:S01]  /*1440*/  ISETP.GT.U32.AND P2, PT, R5, R26, PT ;  /* 0x0000001a0500720c */ /* 0x000fe20003f44070 */
[----:B------:R-:W-:Y:S02]  /*1450*/  VIADD R33, R6, 0xb0 ;  /* 0x000000b006217836 */ /* 0x000fe40000000000 */
[--C-:B------:R-:W-:Y:S01]  /*1460*/  @!P1 IMAD.IADD R21, R21, 0x1, -R5.reuse ;  /* 0x0000000115159824 */ /* 0x100fe200078e0a05 */
[----:B------:R-:W-:Y:S01]  /*1470*/  ISETP.GT.U32.AND P1, PT, R5, R24, PT ;  /* 0x000000180500720c */ /* 0x000fe20003f24070 */
[----:B------:R-:W-:Y:S01]  /*1480*/  @!P6 IMAD.IADD R20, R20, 0x1, -R5 ;  /* 0x000000011414e824 */ /* 0x000fe200078e0a05 */
[----:B------:R-:W-:Y:S01]  /*1490*/  ISETP.GE.AND P6, PT, R25, RZ, PT ;  /* 0x000000ff1900720c */ /* 0x000fe20003fc6270 */
[----:B------:R-:W-:Y:S01]  /*14a0*/  IMAD.HI.U32 R25, R7, R30, RZ ;  /* 0x0000001e07197227 */ /* 0x000fe200078e00ff */
[----:B------:R-:W-:-:S03]  /*14b0*/  IABS R28, R33 ;  /* 0x00000021001c7213 */ /* 0x000fc60000000000 */
[----:B------:R-:W-:Y:S01]  /*14c0*/  @!P4 IMAD.MOV R20, RZ, RZ, -R20 ;  /* 0x000000ffff14c224 */ /* 0x000fe200078e0a14 */
[----:B------:R-:W-:Y:S01]  /*14d0*/  IADD3 R25, -R25, RZ, RZ ;  /* 0x000000ff19197210 */ /* 0x000fe20007ffe1ff */
[--C-:B------:R-:W-:Y:S01]  /*14e0*/  @!P5 IMAD.IADD R23, R23, 0x1, -R5.reuse ;  /* 0x000000011717d824 */ /* 0x100fe200078e0a05 */
[----:B------:R-:W-:Y:S01]  /*14f0*/  ISETP.GE.AND P4, PT, R27, RZ, PT ;  /* 0x000000ff1b00720c */ /* 0x000fe20003f86270 */
[----:B------:R-:W-:Y:S01]  /*1500*/  IMAD.HI.U32 R27, R7, R28, RZ ;  /* 0x0000001c071b7227 */ /* 0x000fe200078e00ff */
[----:B------:R-:W-:Y:S02]  /*1510*/  ISETP.GE.AND P5, PT, R31, RZ, PT ;  /* 0x000000ff1f00720c */ /* 0x000fe40003fa6270 */
[----:B------:R-:W-:Y:S01]  /*1520*/  IADD3 R31, R6, 0xac, RZ ;  /* 0x000000ac061f7810 */ /* 0x000fe20007ffe0ff */
[C---:B------:R-:W-:Y:S02]  /*1530*/  IMAD R25, R5.reuse, R25, R30 ;  /* 0x0000001905197224 */ /* 0x040fe400078e021e */
[--C-:B------:R-:W-:Y:S01]  /*1540*/  @!P2 IMAD.IADD R26, R26, 0x1, -R5.reuse ;  /* 0x000000011a1aa824 */ /* 0x100fe200078e0a05 */
[----:B------:R-:W-:Y:S01]  /*1550*/  IABS R30, R31 ;  /* 0x0000001f001e7213 */ /* 0x000fe20000000000 */
[----:B------:R-:W-:Y:S01]  /*1560*/  @!P1 IMAD.IADD R24, R24, 0x1, -R5 ;  /* 0x0000000118189824 */ /* 0x000fe200078e0a05 */
[C---:B------:R-:W-:Y:S01]  /*1570*/  ISETP.GT.U32.AND P3, PT, R5.reuse, R25, PT ;  /* 0x000000190500720c */ /* 0x040fe20003f64070 */
[----:B------:R-:W-:Y:S01]  /*1580*/  IMAD.MOV R27, RZ, RZ, -R27 ;  /* 0x000000ffff1b7224 */ /* 0x000fe200078e0a1b */
[C---:B------:R-:W-:Y:S01]  /*1590*/  ISETP.GT.U32.AND P2, PT, R5.reuse, R26, PT ;  /* 0x0000001a0500720c */ /* 0x040fe20003f44070 */
[----:B------:R-:W-:Y:S01]  /*15a0*/  VIADD R35, R6, 0xa8 ;  /* 0x000000a806237836 */ /* 0x000fe20000000000 */
[C---:B------:R-:W-:Y:S01]  /*15b0*/  ISETP.GT.U32.AND P1, PT, R5.reuse, R24, PT ;  /* 0x000000180500720c */ /* 0x040fe20003f24070 */
[----:B------:R-:W-:-:S02]  /*15c0*/  IMAD R27, R5, R27, R28 ;  /* 0x0000001b051b7224 */ /* 0x000fc400078e021c */
[----:B------:R-:W-:Y:S01]  /*15d0*/  IMAD.HI.U32 R28, R7, R30, RZ ;  /* 0x0000001e071c7227 */ /* 0x000fe200078e00ff */
[----:B------:R-:W-:-:S03]  /*15e0*/  IABS R32, R35 ;  /* 0x0000002300207213 */ /* 0x000fc60000000000 */
[----:B------:R-:W-:Y:S01]  /*15f0*/  @!P6 IMAD.MOV R23, RZ, RZ, -R23 ;  /* 0x000000ffff17e224 */ /* 0x000fe200078e0a17 */
[----:B------:R-:W-:Y:S01]  /*1600*/  ISETP.GT.U32.AND P6, PT, R5, R27, PT ;  /* 0x0000001b0500720c */ /* 0x000fe20003fc4070 */
[----:B------:R-:W-:Y:S02]  /*1610*/  IMAD.MOV R28, RZ, RZ, -R28 ;  /* 0x000000ffff1c7224 */ /* 0x000fe400078e0a1c */
[----:B------:R-:W-:Y:S01]  /*1620*/  @!P0 IMAD.MOV R21, RZ, RZ, -R21 ;  /* 0x000000ffff158224 */ /* 0x000fe200078e0a15 */
[----:B------:R-:W-:Y:S01]  /*1630*/  ISETP.GE.AND P0, PT, R29, RZ, PT ;  /* 0x000000ff1d00720c */ /* 0x000fe20003f06270 */
[----:B------:R-:W-:Y:S02]  /*1640*/  IMAD R28, R5, R28, R30 ;  /* 0x0000001c051c7224 */ /* 0x000fe400078e021e */
[----:B------:R-:W-:-:S04]  /*1650*/  IMAD.HI.U32 R29, R7, R32, RZ ;  /* 0x00000020071d7227 */ /* 0x000fc800078e00ff */
[--C-:B------:R-:W-:Y:S01]  /*1660*/  @!P2 IMAD.IADD R26, R26, 0x1, -R5.reuse ;  /* 0x000000011a1aa824 */ /* 0x100fe200078e0a05 */
[----:B------:R-:W-:Y:S01]  /*1670*/  ISETP.GT.U32.AND P2, PT, R5, R28, PT ;  /* 0x0000001c0500720c */ /* 0x000fe20003f44070 */
[----:B------:R-:W-:Y:S01]  /*1680*/  @!P1 IMAD.IADD R24, R24, 0x1, -R5 ;  /* 0x0000000118189824 */ /* 0x000fe200078e0a05 */
[----:B------:R-:W-:Y:S01]  /*1690*/  ISETP.GE.AND P1, PT, R33, RZ, PT ;  /* 0x000000ff2100720c */ /* 0x000fe20003f26270 */
[----:B------:R-:W-:Y:S02]  /*16a0*/  IMAD.MOV R29, RZ, RZ, -R29 ;  /* 0x000000ffff1d7224 */ /* 0x000fe400078e0a1d */
[----:B------:R-:W-:Y:S02]  /*16b0*/  VIADD R33, R6, 0xa4 ;  /* 0x000000a406217836 */ /* 0x000fe40000000000 */
[--C-:B------:R-:W-:Y:S01]  /*16c0*/  @!P6 IMAD.IADD R27, R27, 0x1, -R5.reuse ;  /* 0x000000011b1be824 */ /* 0x100fe200078e0a05 */
[----:B------:R-:W-:Y:S01]  /*16d0*/  ISETP.GE.AND P6, PT, R35, RZ, PT ;  /* 0x000000ff2300720c */ /* 0x000fe20003fc6270 */
[C---:B------:R-:W-:Y:S01]  /*16e0*/  IMAD R29, R5.reuse, R29, R32 ;  /* 0x0000001d051d7224 */ /* 0x040fe200078e0220 */
[----:B------:R-:W-:Y:S01]  /*16f0*/  IABS R34, R33 ;  /* 0x0000002100227213 */ /* 0x000fe20000000000 */
[----:B------:R-:W-:Y:S01]  /*1700*/  @!P4 IMAD.MOV R24, RZ, RZ, -R24 ;  /* 0x000000ffff18c224 */ /* 0x000fe200078e0a18 */
[C---:B------:R-:W-:Y:S01]  /*1710*/  ISETP.GT.U32.AND P4, PT, R5.reuse, R27, PT ;  /* 0x0000001b0500720c */ /* 0x040fe20003f84070 */
[----:B------:R-:W-:Y:S01]  /*1720*/  @!P5 IMAD.MOV R26, RZ, RZ, -R26 ;  /* 0x000000ffff1ad224 */ /* 0x000fe200078e0a1a */
[----:B------:R-:W-:Y:S01]  /*1730*/  ISETP.GT.U32.AND P5, PT, R5, R29, PT ;  /* 0x0000001d0500720c */ /* 0x000fe20003fa4070 */
[----:B------:R-:W-:-:S02]  /*1740*/  @!P3 IMAD.IADD R25, R25, 0x1, -R5 ;  /* 0x000000011919b824 */ /* 0x000fc400078e0a05 */
[----:B------:R-:W-:-:S03]  /*1750*/  IMAD.HI.U32 R30, R7, R34, RZ ;  /* 0x00000022071e7227 */ /* 0x000fc600078e00ff */
[----:B------:R-:W-:Y:S01]  /*1760*/  ISETP.GT.U32.AND P3, PT, R5, R25, PT ;  /* 0x000000190500720c */ /* 0x000fe20003f64070 */
[--C-:B------:R-:W-:Y:S01]  /*1770*/  @!P2 IMAD.IADD R28, R28, 0x1, -R5.reuse ;  /* 0x000000011c1ca824 */ /* 0x100fe200078e0a05 */
[----:B------:R-:W-:Y:S01]  /*1780*/  IADD3 R30, -R30, RZ, RZ ;  /* 0x000000ff1e1e7210 */ /* 0x000fe20007ffe1ff */
[C---:B------:R-:W-:Y:S02]  /*1790*/  VIADD R32, R6.reuse, 0x9c ;  /* 0x0000009c06207836 */ /* 0x040fe40000000000 */
[--C-:B------:R-:W-:Y:S01]  /*17a0*/  @!P4 IMAD.IADD R27, R27, 0x1, -R5.reuse ;  /* 0x000000011b1bc824 */ /* 0x100fe200078e0a05 */
[C---:B------:R-:W-:Y:S01]  /*17b0*/  ISETP.GT.U32.AND P2, PT, R5.reuse, R28, PT ;  /* 0x0000001c0500720c */ /* 0x040fe20003f44070 */
[----:B------:R-:W-:Y:S01]  /*17c0*/  IMAD R30, R5, R30, R34 ;  /* 0x0000001e051e7224 */ /* 0x000fe200078e0222 */
[----:B------:R-:W-:Y:S01]  /*17d0*/  IABS R36, R32 ;  /* 0x0000002000247213 */ /* 0x000fe20000000000 */
[----:B------:R-:W-:Y:S02]  /*17e0*/  @!P5 IMAD.IADD R29, R29, 0x1, -R5 ;  /* 0x000000011d1dd824 */ /* 0x000fe400078e0a05 */
[----:B------:R-:W-:Y:S01]  /*17f0*/  @!P1 IMAD.MOV R27, RZ, RZ, -R27 ;  /* 0x000000ffff1b9224 */ /* 0x000fe200078e0a1b */
[C---:B------:R-:W-:Y:S01]  /*1800*/  ISETP.GT.U32.AND P1, PT, R5.reuse, R30, PT ;  /* 0x0000001e0500720c */ /* 0x040fe20003f24070 */
[C---:B------:R-:W-:Y:S01]  /*1810*/  VIADD R37, R6.reuse, 0x94 ;  /* 0x0000009406257836 */ /* 0x040fe20000000000 */
[----:B------:R-:W-:Y:S01]  /*1820*/  ISETP.GT.U32.AND P5, PT, R5, R29, PT ;  /* 0x0000001d0500720c */ /* 0x000fe20003fa4070 */
[C---:B------:R-:W-:Y:S01]  /*1830*/  VIADD R39, R6.reuse, 0x90 ;  /* 0x0000009006277836 */ /* 0x040fe20000000000 */
[----:B------:R-:W-:Y:S01]  /*1840*/  @!P3 IADD3 R25, R25, -R5, RZ ;  /* 0x800000051919b210 */ /* 0x000fe20007ffe0ff */
[----:B------:R-:W-:Y:S01]  /*1850*/  VIADD R43, R6, 0x8c ;  /* 0x0000008c062b7836 */ /* 0x000fe20000000000 */
[----:B------:R-:W-:Y:S01]  /*1860*/  ISETP.GE.AND P3, PT, R31, RZ, PT ;  /* 0x000000ff1f00720c */ /* 0x000fe20003f66270 */
[----:B------:R-:W-:Y:S01]  /*1870*/  @!P2 IMAD.IADD R28, R28, 0x1, -R5 ;  /* 0x000000011c1ca824 */ /* 0x000fe200078e0a05 */
[----:B------:R-:W-:Y:S01]  /*1880*/  ISETP.GE.AND P2, PT, R32, RZ, PT ;  /* 0x000000ff2000720c */ /* 0x000fe20003f46270 */
[----:B------:R-:W-:Y:S01]  /*1890*/  VIADD R31, R6, 0xa0 ;  /* 0x000000a0061f7836 */ /* 0x000fe20000000000 */
[----:B------:R-:W-:Y:S01]  /*18a0*/  IABS R46, R43 ;  /* 0x0000002b002e7213 */ /* 0x000fe20000000000 */
[----:B------:R-:W-:-:S03]  /*18b0*/  IMAD.HI.U32 R32, R7, R36, RZ ;  /* 0x0000002407207227 */ /* 0x000fc600078e00ff */
[----:B------:R-:W-:Y:S01]  /*18c0*/  ISETP.GE.AND P4, PT, R31, RZ, PT ;  /* 0x000000ff1f00720c */ /* 0x000fe20003f86270 */
[----:B------:R-:W-:Y:S01]  /*18d0*/  @!P0 IMAD.MOV R25, RZ, RZ, -R25 ;  /* 0x000000ffff198224 */ /* 0x000fe200078e0a19 */
[----:B------:R-:W-:Y:S01]  /*18e0*/  ISETP.GE.AND P0, PT, R33, RZ, PT ;  /* 0x000000ff2100720c */ /* 0x000fe20003f06270 */
[----:B------:R-:W-:Y:S01]  /*18f0*/  VIADD R33, R6, 0x98 ;  /* 0x0000009806217836 */ /* 0x000fe20000000000 */
[----:B------:R-:W-:Y:S01]  /*1900*/  IABS R31, R31 ;  /* 0x0000001f001f7213 */ /* 0x000fe20000000000 */
[----:B------:R-:W-:Y:S01]  /*1910*/  IMAD.MOV R32, RZ, RZ, -R32 ;  /* 0x000000ffff207224 */ /* 0x000fe200078e0a20 */
[----:B------:R-:W-:Y:S01]  /*1920*/  @!P5 IADD3 R29, R29, -R5, RZ ;  /* 0x800000051d1dd210 */ /* 0x000fe20007ffe0ff */
[----:B------:R-:W-:Y:S01]  /*1930*/  @!P1 IMAD.IADD R30, R30, 0x1, -R5 ;  /* 0x000000011e1e9824 */ /* 0x000fe200078e0a05 */
[----:B------:R-:W-:Y:S01]  /*1940*/  IABS R38, R33 ;  /* 0x0000002100267213 */ /* 0x000fe20000000000 */
[C---:B------:R-:W-:Y:S01]  /*1950*/  IMAD R32, R5.reuse, R32, R36 ;  /* 0x0000002005207224 */ /* 0x040fe200078e0224 */
[----:B------:R-:W-:Y:S01]  /*1960*/  IABS R36, R37 ;  /* 0x0000002500247213 */ /* 0x000fe20000000000 */
[----:B------:R-:W-:Y:S01]  /*1970*/  IMAD.MOV.U32 R34, RZ, RZ, R31 ;  /* 0x000000ffff227224 */ /* 0x000fe200078e001f */
[----:B------:R-:W-:Y:S01]  /*1980*/  ISETP.GT.U32.AND P1, PT, R5, R30, PT ;  /* 0x0000001e0500720c */ /* 0x000fe20003f24070 */
[----:B------:R-:W-:Y:S01]  /*1990*/  @!P3 IMAD.MOV R28, RZ, RZ, -R28 ;  /* 0x000000ffff1cb224 */ /* 0x000fe200078e0a1c */
[----:B------:R-:W-:Y:S01]  /*19a0*/  ISETP.GE.AND P3, PT, R33, RZ, PT ;  /* 0x000000ff2100720c */ /* 0x000fe20003f66270 */
[----:B------:R-:W-:Y:S01]  /*19b0*/  @!P6 IMAD.MOV R29, RZ, RZ, -R29 ;  /* 0x000000ffff1de224 */ /* 0x000fe200078e0a1d */
[----:B------:R-:W-:Y:S01]  /*19c0*/  ISETP.GT.U32.AND P6, PT, R5, R32, PT ;  /* 0x000000200500720c */ /* 0x000fe20003fc4070 */
[----:B------:R-:W-:-:S04]  /*19d0*/  IMAD.HI.U32 R33, R7, R38, RZ ;  /* 0x0000002607217227 */ /* 0x000fc800078e00ff */
[----:B------:R-:W-:-:S04]  /*19e0*/  IMAD.HI.U32 R31, R7, R34, RZ ;  /* 0x00000022071f7227 */ /* 0x000fc800078e00ff */
[----:B------:R-:W-:Y:S02]  /*19f0*/  IMAD.MOV R33, RZ, RZ, -R33 ;  /* 0x000000ffff217224 */ /* 0x000fe400078e0a21 */
[----:B------:R-:W-:Y:S02]  /*1a00*/  IMAD.MOV R31, RZ, RZ, -R31 ;  /* 0x000000ffff1f7224 */ /* 0x000fe400078e0a1f */
[C---:B------:R-:W-:Y:S01]  /*1a10*/  IMAD R33, R5.reuse, R33, R38 ;  /* 0x0000002105217224 */ /* 0x040fe200078e0226 */
[----:B------:R-:W-:Y:S01]  /*1a20*/  IABS R38, R39 ;  /* 0x0000002700267213 */ /* 0x000fe20000000000 */
[C---:B------:R-:W-:Y:S02]  /*1a30*/  IMAD R31, R5.reuse, R31, R34 ;  /* 0x0000001f051f7224 */ /* 0x040fe400078e0222 */
[--C-:B------:R-:W-:Y:S01]  /*1a40*/  @!P1 IMAD.IADD R30, R30, 0x1, -R5.reuse ;  /* 0x000000011e1e9824 */ /* 0x100fe200078e0a05 */
[C---:B------:R-:W-:Y:S01]  /*1a50*/  ISETP.GT.U32.AND P1, PT, R5.reuse, R33, PT ;  /* 0x000000210500720c */ /* 0x040fe20003f24070 */
[----:B------:R-:W-:Y:S01]  /*1a60*/  @!P6 IMAD.IADD R32, R32, 0x1, -R5 ;  /* 0x000000012020e824 */ /* 0x000fe200078e0a05 */
[----:B------:R-:W-:Y:S01]  /*1a70*/  ISETP.GT.U32.AND P5, PT, R5, R31, PT ;  /* 0x0000001f0500720c */ /* 0x000fe20003fa4070 */
[----:B------:R-:W-:Y:S01]  /*1a80*/  IMAD.HI.U32 R34, R7, R36, RZ ;  /* 0x0000002407227227 */ /* 0x000fe200078e00ff */
[----:B------:R-:W-:-:S02]  /*1a90*/  @!P0 IADD3 R30, -R30, RZ, RZ ;  /* 0x000000ff1e1e8210 */ /* 0x000fc40007ffe1ff */
[----:B------:R-:W-:Y:S01]  /*1aa0*/  ISETP.GT.U32.AND P6, PT, R5, R32, PT ;  /* 0x000000200500720c */ /* 0x000fe20003fc4070 */
[----:B------:R-:W-:Y:S01]  /*1ab0*/  IMAD.MOV R34, RZ, RZ, -R34 ;  /* 0x000000ffff227224 */ /* 0x000fe200078e0a22 */
[----:B------:R-:W-:Y:S01]  /*1ac0*/  ISETP.GE.AND P0, PT, R37, RZ, PT ;  /* 0x000000ff2500720c */ /* 0x000fe20003f06270 */
[----:B------:R-:W-:-:S04]  /*1ad0*/  IMAD.HI.U32 R35, R7, R38, RZ ;  /* 0x0000002607237227 */ /* 0x000fc800078e00ff */
[--C-:B------:R-:W-:Y:S02]  /*1ae0*/  @!P1 IMAD.IADD R33, R33, 0x1, -R5.reuse ;  /* 0x0000000121219824 */ /* 0x100fe400078e0a05 */
[--C-:B------:R-:W-:Y:S02]  /*1af0*/  @!P5 IMAD.IADD R31, R31, 0x1, -R5.reuse ;  /* 0x000000011f1fd824 */ /* 0x100fe400078e0a05 */
[C---:B------:R-:W-:Y:S01]  /*1b00*/  IMAD R34, R5.reuse, R34, R36 ;  /* 0x0000002205227224 */ /* 0x040fe200078e0224 */
[C---:B------:R-:W-:Y:S01]  /*1b10*/  ISETP.GT.U32.AND P1, PT, R5.reuse, R33, PT ;  /* 0x000000210500720c */ /* 0x040fe20003f24070 */
[----:B------:R-:W-:Y:S01]  /*1b20*/  @!P6 IMAD.IADD R32, R32, 0x1, -R5 ;  /* 0x000000012020e824 */ /* 0x000fe200078e0a05 */
[C---:B------:R-:W-:Y:S01]  /*1b30*/  ISETP.GT.U32.AND P5, PT, R5.reuse, R31, PT ;  /* 0x0000001f0500720c */ /* 0x040fe20003fa4070 */
[----:B------:R-:W-:Y:S01]  /*1b40*/  IMAD.MOV R35, RZ, RZ, -R35 ;  /* 0x000000ffff237224 */ /* 0x000fe200078e0a23 */
[----:B------:R-:W-:Y:S01]  /*1b50*/  ISETP.GT.U32.AND P6, PT, R5, R34, PT ;  /* 0x000000220500720c */ /* 0x000fe20003fc4070 */
[----:B------:R-:W-:-:S02]  /*1b60*/  VIADD R37, R6, 0x88 ;  /* 0x0000008806257836 */ /* 0x000fc40000000000 */
[----:B------:R-:W-:Y:S02]  /*1b70*/  IMAD R35, R5, R35, R38 ;  /* 0x0000002305237224 */ /* 0x000fe400078e0226 */
[----:B------:R-:W-:Y:S01]  /*1b80*/  IMAD.HI.U32 R36, R7, R46, RZ ;  /* 0x0000002e07247227 */ /* 0x000fe200078e00ff */
[----:B------:R-:W-:-:S03]  /*1b90*/  IABS R38, R37 ;  /* 0x0000002500267213 */ /* 0x000fc60000000000 */
[----:B------:R-:W-:Y:S01]  /*1ba0*/  @!P1 IADD3 R33, R33, -R5, RZ ;  /* 0x8000000521219210 */ /* 0x000fe20007ffe0ff */
[----:B------:R-:W-:Y:S02]  /*1bb0*/  IMAD.MOV R36, RZ, RZ, -R36 ;  /* 0x000000ffff247224 */ /* 0x000fe400078e0a24 */
[--C-:B------:R-:W-:Y:S01]  /*1bc0*/  @!P5 IMAD.IADD R31, R31, 0x1, -R5.reuse ;  /* 0x000000011f1fd824 */ /* 0x100fe200078e0a05 */
[----:B------:R-:W-:Y:S01]  /*1bd0*/  ISETP.GE.AND P5, PT, R39, RZ, PT ;  /* 0x000000ff2700720c */ /* 0x000fe20003fa6270 */
[----:B------:R-:W-:Y:S01]  /*1be0*/  @!P6 IMAD.IADD R34, R34, 0x1, -R5 ;  /* 0x000000012222e824 */ /* 0x000fe200078e0a05 */
[----:B------:R-:W-:Y:S01]  /*1bf0*/  ISETP.GE.AND P6, PT, R37, RZ, PT ;  /* 0x000000ff2500720c */ /* 0x000fe20003fc6270 */
[----:B------:R-:W-:Y:S01]  /*1c00*/  @!P4 IMAD.MOV R31, RZ, RZ, -R31 ;  /* 0x000000ffff1fc224 */ /* 0x000fe200078e0a1f */
[C---:B------:R-:W-:Y:S01]  /*1c10*/  ISETP.GT.U32.AND P4, PT, R5.reuse, R35, PT ;  /* 0x000000230500720c */ /* 0x040fe20003f84070 */
[----:B------:R-:W-:Y:S01]  /*1c20*/  @!P3 IMAD.MOV R33, RZ, RZ, -R33 ;  /* 0x000000ffff21b224 */ /* 0x000fe200078e0a21 */
[----:B------:R-:W-:Y:S01]  /*1c30*/  ISETP.GT.U32.AND P3, PT, R5, R34, PT ;  /* 0x000000220500720c */ /* 0x000fe20003f64070 */
[----:B------:R-:W-:-:S04]  /*1c40*/  IMAD.HI.U32 R37, R7, R38, RZ ;  /* 0x0000002607257227 */ /* 0x000fc800078e00ff */
[----:B------:R-:W-:Y:S02]  /*1c50*/  IMAD.MOV R37, RZ, RZ, -R37 ;  /* 0x000000ffff257224 */ /* 0x000fe400078e0a25 */
[C---:B------:R-:W-:Y:S02]  /*1c60*/  IMAD R36, R5.reuse, R36, R46 ;  /* 0x0000002405247224 */ /* 0x040fe400078e022e */
[----:B------:R-:W-:Y:S02]  /*1c70*/  IMAD R37, R5, R37, R38 ;  /* 0x0000002505257224 */ /* 0x000fe400078e0226 */
[--C-:B------:R-:W-:Y:S01]  /*1c80*/  @!P4 IMAD.IADD R35, R35, 0x1, -R5.reuse ;  /* 0x000000012323c824 */ /* 0x100fe200078e0a05 */
[C---:B------:R-:W-:Y:S01]  /*1c90*/  ISETP.GT.U32.AND P1, PT, R5.reuse, R36, PT ;  /* 0x000000240500720c */ /* 0x040fe20003f24070 */
[----:B------:R-:W-:Y:S01]  /*1ca0*/  @!P3 IMAD.IADD R34, R34, 0x1, -R5 ;  /* 0x000000012222b824 */ /* 0x000fe200078e0a05 */
[C---:B------:R-:W-:Y:S01]  /*1cb0*/  ISETP.GT.U32.AND P3, PT, R5.reuse, R37, PT ;  /* 0x000000250500720c */ /* 0x040fe20003f64070 */
[C---:B------:R-:W-:Y:S01]  /*1cc0*/  VIADD R45, R6.reuse, 0x80 ;  /* 0x00000080062d7836 */ /* 0x040fe20000000000 */
[----:B------:R-:W-:Y:S01]  /*1cd0*/  ISETP.GT.U32.AND P4, PT, R5, R35, PT ;  /* 0x000000230500720c */ /* 0x000fe20003f84070 */
[----:B------:R-:W-:-:S02]  /*1ce0*/  VIADD R39, R6, 0x84 ;  /* 0x0000008406277836 */ /* 0x000fc40000000000 */
[----:B------:R-:W-:Y:S01]  /*1cf0*/  @!P0 IMAD.MOV R34, RZ, RZ, -R34 ;  /* 0x000000ffff228224 */ /* 0x000fe200078e0a22 */
[----:B------:R-:W-:Y:S01]  /*1d00*/  IABS R48, R45 ;  /* 0x0000002d00307213 */ /* 0x000fe20000000000 */
[----:B------:R-:W-:Y:S01]  /*1d10*/  VIADD R47, R6, 0x7c ;  /* 0x0000007c062f7836 */ /* 0x000fe20000000000 */
[----:B------:R-:W-:Y:S01]  /*1d20*/  IABS R46, R39 ;  /* 0x00000027002e7213 */ /* 0x000fe20000000000 */
[----:B------:R-:W-:Y:S01]  /*1d30*/  @!P2 IMAD.MOV R32, RZ, RZ, -R32 ;  /* 0x000000ffff20a224 */ /* 0x000fe200078e0a20 */
[----:B------:R-:W-:Y:S01]  /*1d40*/  ISETP.GE.AND P2, PT, R43, RZ, PT ;  /* 0x000000ff2b00720c */ /* 0x000fe20003f46270 */
[--C-:B------:R-:W-:Y:S01]  /*1d50*/  @!P1 IMAD.IADD R36, R36, 0x1, -R5.reuse ;  /* 0x0000000124249824 */ /* 0x100fe200078e0a05 */
[----:B------:R-:W-:Y:S01]  /*1d60*/  IABS R50, R47 ;  /* 0x0000002f00327213 */ /* 0x000fe20000000000 */
[----:B------:R-:W-:Y:S01]  /*1d70*/  @!P3 IMAD.IADD R37, R37, 0x1, -R5 ;  /* 0x000000012525b824 */ /* 0x000fe200078e0a05 */
[----:B------:R-:W-:Y:S01]  /*1d80*/  ISETP.GE.AND P3, PT, R47, RZ, PT ;  /* 0x000000ff2f00720c */ /* 0x000fe20003f66270 */
[----:B------:R-:W-:Y:S01]  /*1d90*/  VIADD R53, R6, 0x74 ;  /* 0x0000007406357836 */ /* 0x000fe20000000000 */
[----:B------:R-:W-:Y:S01]  /*1da0*/  @!P4 IADD3 R35, R35, -R5, RZ ;  /* 0x800000052323c210 */ /* 0x000fe20007ffe0ff */
[----:B------:R-:W-:Y:S01]  /*1db0*/  IMAD.HI.U32 R43, R7, R50, RZ ;  /* 0x00000032072b7227 */ /* 0x000fe200078e00ff */
[----:B------:R-:W-:-:S02]  /*1dc0*/  ISETP.GE.AND P4, PT, R39, RZ, PT ;  /* 0x000000ff2700720c */ /* 0x000fc40003f86270 */
[----:B------:R-:W-:Y:S01]  /*1dd0*/  ISETP.GT.U32.AND P0, PT, R5, R37, PT ;  /* 0x000000250500720c */ /* 0x000fe20003f04070 */
[----:B------:R-:W-:Y:S01]  /*1de0*/  IMAD.HI.U32 R39, R7, R48, RZ ;  /* 0x0000003007277227 */ /* 0x000fe200078e00ff */
[C---:B------:R-:W-:Y:S02]  /*1df0*/  ISETP.GT.U32.AND P1, PT, R5.reuse, R36, PT ;  /* 0x000000240500720c */ /* 0x040fe40003f24070 */
[----:B------:R-:W-:Y:S01]  /*1e00*/  IABS R52, R53 ;  /* 0x0000003500347213 */ /* 0x000fe20000000000 */
[----:B------:R-:W-:Y:S02]  /*1e10*/  IMAD.MOV R39, RZ, RZ, -R39 ;  /* 0x000000ffff277224 */ /* 0x000fe400078e0a27 */
[----:B------:R-:W-:Y:S02]  /*1e20*/  IMAD.MOV R43, RZ, RZ, -R43 ;  /* 0x000000ffff2b7224 */ /* 0x000fe400078e0a2b */
[----:B------:R-:W-:Y:S02]  /*1e30*/  IMAD R39, R5, R39, R48 ;  /* 0x0000002705277224 */ /* 0x000fe400078e0230 */
[----:B------:R-:W-:-:S04]  /*1e40*/  IMAD.HI.U32 R38, R7, R46, RZ ;  /* 0x0000002e07267227 */ /* 0x000fc800078e00ff */
[--C-:B------:R-:W-:Y:S01]  /*1e50*/  @!P0 IMAD.IADD R37, R37, 0x1, -R5.reuse ;  /* 0x0000000125258824 */ /* 0x100fe200078e0a05 */
[----:B------:R-:W-:Y:S01]  /*1e60*/  ISETP.GT.U32.AND P0, PT, R5, R39, PT ;  /* 0x000000270500720c */ /* 0x000fe20003f04070 */
[--C-:B------:R-:W-:Y:S01]  /*1e70*/  @!P1 IMAD.IADD R36, R36, 0x1, -R5.reuse ;  /* 0x0000000124249824 */ /* 0x100fe200078e0a05 */
[----:B------:R-:W-:Y:S01]  /*1e80*/  ISETP.GE.AND P1, PT, R45, RZ, PT ;  /* 0x000000ff2d00720c */ /* 0x000fe20003f26270 */
[----:B------:R-:W-:Y:S01]  /*1e90*/  VIADD R45, R6, 0x78 ;  /* 0x00000078062d7836 */ /* 0x000fe20000000000 */
[----:B------:R-:W-:Y:S01]  /*1ea0*/  @!P6 IADD3 R37, -R37, RZ, RZ ;  /* 0x000000ff2525e210 */ /* 0x000fe20007ffe1ff */
[----:B------:R-:W-:Y:S02]  /*1eb0*/  IMAD R43, R5, R43, R50 ;  /* 0x0000002b052b7224 */ /* 0x000fe400078e0232 */
[----:B------:R-:W-:Y:S01]  /*1ec0*/  IMAD.MOV R38, RZ, RZ, -R38 ;  /* 0x000000ffff267224 */ /* 0x000fe200078e0a26 */
[----:B------:R-:W-:Y:S01]  /*1ed0*/  IABS R50, R45 ;  /* 0x0000002d00327213 */ /* 0x000fe20000000000 */
[----:B------:R-:W-:Y:S01]  /*1ee0*/  @!P2 IMAD.MOV R36, RZ, RZ, -R36 ;  /* 0x000000ffff24a224 */ /* 0x000fe200078e0a24 */
[----:B------:R-:W-:Y:S01]  /*1ef0*/  ISETP.GE.AND P2, PT, R45, RZ, PT ;  /* 0x000000ff2d00720c */ /* 0x000fe20003f46270 */
[C---:B------:R-:W-:Y:S01]  /*1f00*/  IMAD R38, R5.reuse, R38, R46 ;  /* 0x0000002605267224 */ /* 0x040fe200078e022e */
[----:B------:R-:W-:Y:S01]  /*1f10*/  ISETP.GT.U32.AND P6, PT, R5, R43, PT ;  /* 0x0000002b0500720c */ /* 0x000fe20003fc4070 */
[----:B------:R-:W-:-:S02]  /*1f20*/  @!P0 IMAD.IADD R39, R39, 0x1, -R5 ;  /* 0x0000000127278824 */ /* 0x000fc400078e0a05 */
[----:B------:R-:W-:-:S03]  /*1f30*/  IMAD.HI.U32 R45, R7, R50, RZ ;  /* 0x00000032072d7227 */ /* 0x000fc600078e00ff */
[----:B------:R-:W-:Y:S01]  /*1f40*/  ISETP.GT.U32.AND P0, PT, R5, R39, PT ;  /* 0x000000270500720c */ /* 0x000fe20003f04070 */
[----:B------:R-:W-:-:S04]  /*1f50*/  IMAD.HI.U32 R46, R7, R52, RZ ;  /* 0x00000034072e7227 */ /* 0x000fc800078e00ff */
[----:B------:R-:W-:Y:S02]  /*1f60*/  IMAD.MOV R45, RZ, RZ, -R45 ;  /* 0x000000ffff2d7224 */ /* 0x000fe400078e0a2d */
[----:B------:R-:W-:Y:S01]  /*1f70*/  @!P5 IMAD.MOV R35, RZ, RZ, -R35 ;  /* 0x000000ffff23d224 */ /* 0x000fe200078e0a23 */
[C---:B------:R-:W-:Y:S01]  /*1f80*/  ISETP.GT.U32.AND P5, PT, R5.reuse, R38, PT ;  /* 0x000000260500720c */ /* 0x040fe20003fa4070 */
[----:B------:R-:W-:Y:S02]  /*1f90*/  IMAD.MOV R51, RZ, RZ, -R46 ;  /* 0x000000ffff337224 */ /* 0x000fe400078e0a2e */
[C---:B------:R-:W-:Y:S02]  /*1fa0*/  IMAD R46, R5.reuse, R45, R50 ;  /* 0x0000002d052e7224 */ /* 0x040fe400078e0232 */
[----:B------:R-:W-:Y:S02]  /*1fb0*/  IMAD R45, R5, R51, R52 ;  /* 0x00000033052d7224 */ /* 0x000fe400078e0234 */
[--C-:B------:R-:W-:Y:S01]  /*1fc0*/  @!P0 IMAD.IADD R39, R39, 0x1, -R5.reuse ;  /* 0x0000000127278824 */ /* 0x100fe200078e0a05 */
[----:B------:R-:W-:Y:S01]  /*1fd0*/  ISETP.GT.U32.AND P0, PT, R5, R46, PT ;  /* 0x0000002e0500720c */ /* 0x000fe20003f04070 */
[----:B------:R-:W-:Y:S01]  /*1fe0*/  @!P6 IMAD.IADD R43, R43, 0x1, -R5 ;  /* 0x000000012b2be824 */ /* 0x000fe200078e0a05 */
[----:B------:R-:W-:Y:S01]  /*1ff0*/  ISETP.GT.U32.AND P6, PT, R5, R45, PT ;  /* 0x0000002d0500720c */ /* 0x000fe20003fc4070 */
[----:B------:R-:W-:-:S02]  /*2000*/  VIADD R59, R6, 0x68 ;  /* 0x00000068063b7836 */ /* 0x000fc40000000000 */
[--C-:B------:R-:W-:Y:S02]  /*2010*/  @!P5 IMAD.IADD R38, R38, 0x1, -R5.reuse ;  /* 0x000000012626d824 */ /* 0x100fe400078e0a05 */
[----:B------:R-:W-:Y:S01]  /*2020*/  IMAD.HI.U32 R47, R7, R54, RZ ;  /* 0x00000036072f7227 */ /* 0x000fe200078e00ff */
[----:B------:R-:W-:Y:S02]  /*2030*/  IABS R52, R59 ;  /* 0x0000003b00347213 */ /* 0x000fe40000000000 */
[C---:B------:R-:W-:Y:S01]  /*2040*/  ISETP.GT.U32.AND P5, PT, R5.reuse, R38, PT ;  /* 0x000000260500720c */ /* 0x040fe20003fa4070 */
[----:B------:R-:W-:Y:S02]  /*2050*/  VIADD R57, R6, 0x6c ;  /* 0x0000006c06397836 */ /* 0x000fe40000000000 */
[----:B------:R-:W-:Y:S01]  /*2060*/  @!P0 IMAD.IADD R46, R46, 0x1, -R5 ;  /* 0x000000012e2e8824 */ /* 0x000fe200078e0a05 */
[----:B------:R-:W-:Y:S01]  /*2070*/  ISETP.GT.U32.AND P0, PT, R5, R43, PT ;  /* 0x0000002b0500720c */ /* 0x000fe20003f04070 */
[----:B------:R-:W-:Y:S01]  /*2080*/  IMAD.MOV R47, RZ, RZ, -R47 ;  /* 0x000000ffff2f7224 */ /* 0x000fe200078e0a2f */
[----:B------:R-:W-:Y:S01]  /*2090*/  IABS R56, R57 ;  /* 0x0000003900387213 */ /* 0x000fe20000000000 */
[----:B------:R-:W-:-:S02]  /*20a0*/  VIADD R61, R6, 0x64 ;  /* 0x00000064063d7836 */ /* 0x000fc40000000000 */
[----:B------:R-:W-:Y:S01]  /*20b0*/  @!P6 IMAD.IADD R45, R45, 0x1, -R5 ;  /* 0x000000012d2de824 */ /* 0x000fe200078e0a05 */
[C---:B------:R-:W-:Y:S01]  /*20c0*/  ISETP.GT.U32.AND P6, PT, R5.reuse, R46, PT ;  /* 0x0000002e0500720c */ /* 0x040fe20003fc4070 */
[----:B------:R-:W-:Y:S01]  /*20d0*/  IMAD R47, R5, R47, R54 ;  /* 0x0000002f052f7224 */ /* 0x000fe200078e0236 */
[----:B------:R-:W-:Y:S01]  /*20e0*/  IABS R54, R61 ;  /* 0x0000003d00367213 */ /* 0x000fe20000000000 */
[----:B------:R-:W-:-:S04]  /*20f0*/  IMAD.HI.U32 R50, R7, R52, RZ ;  /* 0x0000003407327227 */ /* 0x000fc800078e00ff */
[----:B------:R-:W-:-:S04]  /*2100*/  IMAD.HI.U32 R48, R7, R56, RZ ;  /* 0x0000003807307227 */ /* 0x000fc800078e00ff */
[----:B------:R-:W-:Y:S02]  /*2110*/  IMAD.MOV R50, RZ, RZ, -R50 ;  /* 0x000000ffff327224 */ /* 0x000fe400078e0a32 */
[----:B------:R-:W-:Y:S01]  /*2120*/  @!P1 IMAD.MOV R39, RZ, RZ, -R39 ;  /* 0x000000ffff279224 */ /* 0x000fe200078e0a27 */
[----:B------:R-:W-:Y:S01]  /*2130*/  ISETP.GT.U32.AND P1, PT, R5, R47, PT ;  /* 0x0000002f0500720c */ /* 0x000fe20003f24070 */
[----:B------:R-:W-:Y:S01]  /*2140*/  @!P5 IMAD.IADD R38, R38, 0x1, -R5 ;  /* 0x000000012626d824 */ /* 0x000fe200078e0a05 */
[----:B------:R-:W-:Y:S01]  /*2150*/  ISETP.GE.AND P5, PT, R53, RZ, PT ;  /* 0x000000ff3500720c */ /* 0x000fe20003fa6270 */
[----:B------:R-:W-:-:S03]  /*2160*/  IMAD.HI.U32 R51, R7, R54, RZ ;  /* 0x0000003607337227 */ /* 0x000fc600078e00ff */
[----:B------:R-:W-:Y:S01]  /*2170*/  @!P4 IADD3 R38, -R38, RZ, RZ ;  /* 0x000000ff2626c210 */ /* 0x000fe20007ffe1ff */
[----:B------:R-:W-:Y:S01]  /*2180*/  IMAD.MOV R48, RZ, RZ, -R48 ;  /* 0x000000ffff307224 */ /* 0x000fe200078e0a30 */
[C---:B------:R-:W-:Y:S01]  /*2190*/  ISETP.GT.U32.AND P4, PT, R5.reuse, R45, PT ;  /* 0x0000002d0500720c */ /* 0x040fe20003f84070 */
[C---:B------:R-:W-:Y:S02]  /*21a0*/  IMAD R50, R5.reuse, R50, R52 ;  /* 0x0000003205327224 */ /* 0x040fe400078e0234 */
[----:B------:R-:W-:Y:S02]  /*21b0*/  IMAD.MOV R51, RZ, RZ, -R51 ;  /* 0x000000ffff337224 */ /* 0x000fe400078e0a33 */
[C---:B------:R-:W-:Y:S02]  /*21c0*/  IMAD R48, R5.reuse, R48, R56 ;  /* 0x0000003005307224 */ /* 0x040fe400078e0238 */
[----:B------:R-:W-:Y:S02]  /*21d0*/  VIADD R62, R6, 0x60 ;  /* 0x00000060063e7836 */ /* 0x000fe40000000000 */
[----:B------:R-:W-:Y:S01]  /*21e0*/  @!P6 IMAD.IADD R46, R46, 0x1, -R5 ;  /* 0x000000012e2ee824 */ /* 0x000fe200078e0a05 */
[C---:B------:R-:W-:Y:S01]  /*21f0*/  ISETP.GT.U32.AND P6, PT, R5.reuse, R50, PT ;  /* 0x000000320500720c */ /* 0x040fe20003fc4070 */
[----:B------:R-:W-:Y:S01]  /*2200*/  VIADD R63, R6, 0x5c ;  /* 0x0000005c063f7836 */ /* 0x000fe20000000000 */
[----:B------:R-:W-:Y:S01]  /*2210*/  IABS R56, R62 ;  /* 0x0000003e00387213 */ /* 0x000fe20000000000 */
[----:B------:R-:W-:-:S02]  /*2220*/  IMAD R52, R5, R51, R54 ;  /* 0x0000003305347224 */ /* 0x000fc400078e0236 */
[--C-:B------:R-:W-:Y:S01]  /*2230*/  @!P0 IMAD.IADD R43, R43, 0x1, -R5.reuse ;  /* 0x000000012b2b8824 */ /* 0x100fe200078e0a05 */
[----:B------:R-:W-:Y:S01]  /*2240*/  ISETP.GT.U32.AND P0, PT, R5, R48, PT ;  /* 0x000000300500720c */ /* 0x000fe20003f04070 */
[----:B------:R-:W-:Y:S01]  /*2250*/  @!P1 IMAD.IADD R47, R47, 0x1, -R5 ;  /* 0x000000012f2f9824 */ /* 0x000fe200078e0a05 */
[----:B------:R-:W-:Y:S01]  /*2260*/  IABS R58, R63 ;  /* 0x0000003f003a7213 */ /* 0x000fe20000000000 */
[----:B------:R-:W-:Y:S01]  /*2270*/  IMAD.HI.U32 R51, R7, R56, RZ ;  /* 0x0000003807337227 */ /* 0x000fe200078e00ff */
[----:B------:R-:W-:-:S03]  /*2280*/  ISETP.GT.U32.AND P1, PT, R5, R52, PT ;  /* 0x000000340500720c */ /* 0x000fc60003f24070 */
[----:B------:R-:W-:-:S04]  /*2290*/  IMAD.HI.U32 R53, R7, R58, RZ ;  /* 0x0000003a07357227 */ /* 0x000fc800078e00ff */
[----:B------:R-:W-:Y:S01]  /*22a0*/  @!P4 IMAD.IADD R45, R45, 0x1, -R5 ;  /* 0x000000012d2dc824 */ /* 0x000fe200078e0a05 */
[----:B------:R-:W-:Y:S01]  /*22b0*/  ISETP.GE.AND P4, PT, R55, RZ, PT ;  /* 0x000000ff3700720c */ /* 0x000fe20003f86270 */
[----:B------:R-:W-:Y:S01]  /*22c0*/  IMAD.MOV R51, RZ, RZ, -R51 ;  /* 0x000000ffff337224 */ /* 0x000fe200078e0a33 */
[----:B------:R-:W-:Y:S01]  /*22d0*/  @!P0 IADD3 R48, R48, -R5, RZ ;  /* 0x8000000530308210 */ /* 0x000fe20007ffe0ff */
[----:B------:R-:W-:Y:S01]  /*22e0*/  @!P6 IMAD.IADD R50, R50, 0x1, -R5 ;  /* 0x000000013232e824 */ /* 0x000fe200078e0a05 */
[----:B------:R-:W-:Y:S01]  /*22f0*/  ISETP.GT.U32.AND P6, PT, R5, R47, PT ;  /* 0x0000002f0500720c */ /* 0x000fe20003fc4070 */
[----:B------:R-:W-:Y:S01]  /*2300*/  IMAD.MOV R53, RZ, RZ, -R53 ;  /* 0x000000ffff357224 */ /* 0x000fe200078e0a35 */
[----:B------:R-:W-:Y:S01]  /*2310*/  ISETP.GE.AND P0, PT, R57, RZ, PT ;  /* 0x000000ff3900720c */ /* 0x000fe20003f06270 */
[----:B------:R-:W-:Y:S02]  /*2320*/  VIADD R55, R6, 0x58 ;  /* 0x0000005806377836 */ /* 0x000fe40000000000 */
[----:B------:R-:W-:-:S02]  /*2330*/  IMAD R54, R5, R51, R56 ;  /* 0x0000003305367224 */ /* 0x000fc400078e0238 */
[C---:B------:R-:W-:Y:S01]  /*2340*/  IMAD R56, R5.reuse, R53, R58 ;  /* 0x0000003505387224 */ /* 0x040fe200078e023a */
[----:B------:R-:W-:Y:S01]  /*2350*/  IABS R58, R55 ;  /* 0x00000037003a7213 */ /* 0x000fe20000000000 */
[----:B------:R-:W-:Y:S02]  /*2360*/  VIADD R57, R6, 0x54 ;  /* 0x0000005406397836 */ /* 0x000fe40000000000 */
[----:B------:R-:W-:Y:S01]  /*2370*/  @!P1 IMAD.IADD R52, R52, 0x1, -R5 ;  /* 0x0000000134349824 */ /* 0x000fe200078e0a05 */
[C---:B------:R-:W-:Y:S01]  /*2380*/  ISETP.GT.U32.AND P1, PT, R5.reuse, R48, PT ;  /* 0x000000300500720c */ /* 0x040fe20003f24070 */
[----:B------:R-:W-:Y:S01]  /*2390*/  @!P3 IMAD.MOV R43, RZ, RZ, -R43 ;  /* 0x000000ffff2bb224 */ /* 0x000fe200078e0a2b */
[----:B------:R-:W-:Y:S01]  /*23a0*/  ISETP.GT.U32.AND P3, PT, R5, R50, PT ;  /* 0x000000320500720c */ /* 0x000fe20003f64070 */
[----:B------:R-:W-:Y:S01]  /*23b0*/  IMAD.HI.U32 R51, R7, R58, RZ ;  /* 0x0000003a07337227 */ /* 0x000fe200078e00ff */
[----:B------:R-:W-:-:S03]  /*23c0*/  IABS R60, R57 ;  /* 0x00000039003c7213 */ /* 0x000fc60000000000 */
[----:B------:R-:W-:Y:S01]  /*23d0*/  @!P6 IMAD.IADD R47, R47, 0x1, -R5 ;  /* 0x000000012f2fe824 */ /* 0x000fe200078e0a05 */
[----:B------:R-:W-:Y:S01]  /*23e0*/  ISETP.GE.AND P6, PT, R59, RZ, PT ;  /* 0x000000ff3b00720c */ /* 0x000fe20003fc6270 */
[----:B------:R-:W-:Y:S02]  /*23f0*/  IMAD.MOV R53, RZ, RZ, -R51 ;  /* 0x000000ffff357224 */ /* 0x000fe400078e0a33 */
[----:B------:R-:W-:-:S04]  /*2400*/  IMAD.HI.U32 R51, R7, R60, RZ ;  /* 0x0000003c07337227 */ /* 0x000fc800078e00ff */
[----:B------:R-:W-:Y:S01]  /*2410*/  @!P2 IMAD.MOV R46, RZ, RZ, -R46 ;  /* 0x000000ffff2ea224 */ /* 0x000fe200078e0a2e */
[C---:B------:R-:W-:Y:S01]  /*2420*/  ISETP.GT.U32.AND P2, PT, R5.reuse, R52, PT ;  /* 0x000000340500720c */ /* 0x040fe20003f44070 */
[----:B------:R-:W-:Y:S01]  /*2430*/  @!P1 IMAD.IADD R48, R48, 0x1, -R5 ;  /* 0x0000000130309824 */ /* 0x000fe200078e0a05 */
[----:B------:R-:W-:Y:S01]  /*2440*/  @!P3 IADD3 R50, R50, -R5, RZ ;  /* 0x800000053232b210 */ /* 0x000fe20007ffe0ff */
[C---:B------:R-:W-:Y:S01]  /*2450*/  IMAD R58, R5.reuse, R53, R58 ;  /* 0x00000035053a7224 */ /* 0x040fe200078e023a */
[C---:B------:R-:W-:Y:S01]  /*2460*/  ISETP.GT.U32.AND P1, PT, R5.reuse, R56, PT ;  /* 0x000000380500720c */ /* 0x040fe20003f24070 */
[----:B------:R-:W-:Y:S01]  /*2470*/  IMAD.MOV R51, RZ, RZ, -R51 ;  /* 0x000000ffff337224 */ /* 0x000fe200078e0a33 */
[----:B------:R-:W-:Y:S01]  /*2480*/  @!P6 IADD3 R50, -R50, RZ, RZ ;  /* 0x000000ff3232e210 */ /* 0x000fe20007ffe1ff */
[----:B------:R-:W-:Y:S01]  /*2490*/  @!P0 IMAD.MOV R48, RZ, RZ, -R48 ;  /* 0x000000ffff308224 */ /* 0x000fe200078e0a30 */
[C---:B------:R-:W-:Y:S01]  /*24a0*/  ISETP.GT.U32.AND P0, PT, R5.reuse, R58, PT ;  /* 0x0000003a0500720c */ /* 0x040fe20003f04070 */
[----:B------:R-:W-:Y:S01]  /*24b0*/  IMAD R60, R5, R51, R60 ;  /* 0x00000033053c7224 */ /* 0x000fe200078e023c */
[----:B------:R-:W-:Y:S01]  /*24c0*/  ISETP.GE.AND P3, PT, R61, RZ, PT ;  /* 0x000000ff3d00720c */ /* 0x000fe20003f66270 */
[----:B------:R-:W-:Y:S01]  /*24d0*/  @!P5 IMAD.MOV R45, RZ, RZ, -R45 ;  /* 0x000000ffff2dd224 */ /* 0x000fe200078e0a2d */
[C---:B------:R-:W-:Y:S01]  /*24e0*/  ISETP.GT.U32.AND P5, PT, R5.reuse, R54, PT ;  /* 0x000000360500720c */ /* 0x040fe20003fa4070 */
[----:B------:R-:W-:Y:S01]  /*24f0*/  VIADD R59, R6, 0x50 ;  /* 0x00000050063b7836 */ /* 0x000fe20000000000 */
[----:B------:R-:W-:Y:S01]  /*2500*/  ISETP.GT.U32.AND P6, PT, R5, R60, PT ;  /* 0x0000003c0500720c */ /* 0x000fe20003fc4070 */
[--C-:B------:R-:W-:Y:S01]  /*2510*/  @!P2 IMAD.IADD R52, R52, 0x1, -R5.reuse ;  /* 0x000000013434a824 */ /* 0x100fe200078e0a05 */
[----:B------:R-:W-:Y:S01]  /*2520*/  ISETP.GE.AND P2, PT, R62, RZ, PT ;  /* 0x000000ff3e00720c */ /* 0x000fe20003f46270 */
[----:B------:R-:W-:Y:S01]  /*2530*/  VIADD R53, R6, 0x4c ;  /* 0x0000004c06357836 */ /* 0x000fe20000000000 */
[----:B------:R-:W-:Y:S01]  /*2540*/  IABS R62, R59 ;  /* 0x0000003b003e7213 */ /* 0x000fe20000000000 */
[--C-:B------:R-:W-:Y:S01]  /*2550*/  @!P1 IMAD.IADD R56, R56, 0x1, -R5.reuse ;  /* 0x0000000138389824 */ /* 0x100fe200078e0a05 */
[----:B------:R-:W-:Y:S01]  /*2560*/  IADD3 R61, R6, 0x34, RZ ;  /* 0x00000034063d7810 */ /* 0x000fe20007ffe0ff */
[----:B------:R-:W-:Y:S01]  /*2570*/  @!P0 IMAD.IADD R58, R58, 0x1, -R5 ;  /* 0x000000013a3a8824 */ /* 0x000fe200078e0a05 */
[----:B------:R-:W-:Y:S01]  /*2580*/  IABS R64, R53 ;  /* 0x0000003500407213 */ /* 0x000fe20000000000 */
[----:B------:R-:W-:Y:S01]  /*2590*/  IMAD.HI.U32 R51, R7, R62, RZ ;  /* 0x0000003e07337227 */ /* 0x000fe200078e00ff */
[----:B------:R-:W-:-:S02]  /*25a0*/  ISETP.GE.AND P0, PT, R53, RZ, PT ;  /* 0x000000ff3500720c */ /* 0x000fc40003f06270 */
[----:B------:R-:W-:Y:S01]  /*25b0*/  IADD3 R53, R6, 0x48, RZ ;  /* 0x0000004806357810 */ /* 0x000fe20007ffe0ff */
[--C-:B------:R-:W-:Y:S01]  /*25c0*/  @!P5 IMAD.IADD R54, R54, 0x1, -R5.reuse ;  /* 0x000000013636d824 */ /* 0x100fe200078e0a05 */
[----:B------:R-:W-:Y:S01]  /*25d0*/  ISETP.GE.AND P5, PT, R63, RZ, PT ;  /* 0x000000ff3f00720c */ /* 0x000fe20003fa6270 */
[----:B------:R-:W-:Y:S01]  /*25e0*/  @!P6 IMAD.IADD R60, R60, 0x1, -R5 ;  /* 0x000000013c3ce824 */ /* 0x000fe200078e0a05 */
[C---:B------:R-:W-:Y:S01]  /*25f0*/  ISETP.GT.U32.AND P6, PT, R5.reuse, R58, PT ;  /* 0x0000003a0500720c */ /* 0x040fe20003fc4070 */
[----:B------:R-:W-:Y:S01]  /*2600*/  IMAD.MOV R51, RZ, RZ, -R51 ;  /* 0x000000ffff337224 */ /* 0x000fe200078e0a33 */
[----:B------:R-:W-:Y:S01]  /*2610*/  ISETP.GT.U32.AND P1, PT, R5, R54, PT ;  /* 0x000000360500720c */ /* 0x000fe20003f24070 */
[----:B------:R-:W-:Y:S01]  /*2620*/  @!P3 IMAD.MOV R52, RZ, RZ, -R52 ;  /* 0x000000ffff34b224 */ /* 0x000fe200078e0a34 */
[----:B------:R-:W-:Y:S01]  /*2630*/  ISETP.GE.AND P3, PT, R55, RZ, PT ;  /* 0x000000ff3700720c */ /* 0x000fe20003f66270 */
[----:B------:R-:W-:Y:S01]  /*2640*/  IMAD R62, R5, R51, R62 ;  /* 0x00000033053e7224 */ /* 0x000fe200078e023e */
[----:B------:R-:W-:Y:S01]  /*2650*/  IABS R66, R53 ;  /* 0x0000003500427213 */ /* 0x000fe20000000000 */
[----:B------:R-:W-:Y:S01]  /*2660*/  IMAD.HI.U32 R51, R7, R64, RZ ;  /* 0x0000004007337227 */ /* 0x000fe200078e00ff */
[----:B------:R-:W-:-:S03]  /*2670*/  IABS R76, R61 ;  /* 0x0000003d004c7213 */ /* 0x000fc60000000000 */
[----:B------:R-:W-:Y:S02]  /*2680*/  IMAD.MOV R51, RZ, RZ, -R51 ;  /* 0x000000ffff337224 */ /* 0x000fe400078e0a33 */
[--C-:B------:R-:W-:Y:S01]  /*2690*/  @!P6 IMAD.IADD R58, R58, 0x1, -R5.reuse ;  /* 0x000000013a3ae824 */ /* 0x100fe200078e0a05 */
[C---:B------:R-:W-:Y:S01]  /*26a0*/  ISETP.GT.U32.AND P6, PT, R5.reuse, R62, PT ;  /* 0x0000003e0500720c */ /* 0x040fe20003fc4070 */
[----:B------:R-:W-:Y:S02]  /*26b0*/  IMAD R64, R5, R51, R64 ;  /* 0x0000003305407224 */ /* 0x000fe400078e0240 */
[----:B------:R-:W-:Y:S01]  /*26c0*/  @!P1 IMAD.IADD R54, R54, 0x1, -R5 ;  /* 0x0000000136369824 */ /* 0x000fe200078e0a05 */
[----:B------:R-:W-:Y:S01]  /*26d0*/  ISETP.GE.AND P1, PT, R57, RZ, PT ;  /* 0x000000ff3900720c */ /* 0x000fe20003f26270 */
[----:B------:R-:W-:Y:S01]  /*26e0*/  @!P3 IMAD.MOV R58, RZ, RZ, -R58 ;  /* 0x000000ffff3ab224 */ /* 0x000fe200078e0a3a */
[C---:B------:R-:W-:Y:S01]  /*26f0*/  ISETP.GT.U32.AND P3, PT, R5.reuse, R64, PT ;  /* 0x000000400500720c */ /* 0x040fe20003f64070 */
[----:B------:R-:W-:Y:S01]  /*2700*/  @!P2 IMAD.MOV R54, RZ, RZ, -R54 ;  /* 0x000000ffff36a224 */ /* 0x000fe200078e0a36 */
[----:B------:R-:W-:Y:S01]  /*2710*/  ISETP.GT.U32.AND P2, PT, R5, R60, PT ;  /* 0x0000003c0500720c */ /* 0x000fe20003f44070 */
[----:B------:R-:W-:-:S02]  /*2720*/  VIADD R57, R6, 0x40 ;  /* 0x0000004006397836 */ /* 0x000fc40000000000 */
[----:B------:R-:W-:Y:S02]  /*2730*/  VIADD R55, R6, 0x44 ;  /* 0x0000004406377836 */ /* 0x000fe40000000000 */
[----:B------:R-:W-:Y:S01]  /*2740*/  IMAD.HI.U32 R51, R7, R66, RZ ;  /* 0x0000004207337227 */ /* 0x000fe200078e00ff */
[----:B------:R-:W-:Y:S02]  /*2750*/  IABS R70, R57 ;  /* 0x0000003900467213 */ /* 0x000fe40000000000 */
[----:B------:R-:W-:Y:S01]  /*2760*/  IABS R68, R55 ;  /* 0x0000003700447213 */ /* 0x000fe20000000000 */
[----:B------:R-:W-:Y:S01]  /*2770*/  @!P4 IMAD.MOV R47, RZ, RZ, -R47 ;  /* 0x000000ffff2fc224 */ /* 0x000fe200078e0a2f */
[----:B------:R-:W-:Y:S01]  /*2780*/  ISETP.GT.U32.AND P4, PT, R5, R56, PT ;  /* 0x000000380500720c */ /* 0x000fe20003f84070 */
[--C-:B------:R-:W-:Y:S02]  /*2790*/  @!P3 IMAD.IADD R64, R64, 0x1, -R5.reuse ;  /* 0x000000014040b824 */ /* 0x100fe400078e0a05 */
[--C-:B------:R-:W-:Y:S01]  /*27a0*/  @!P2 IMAD.IADD R60, R60, 0x1, -R5.reuse ;  /* 0x000000013c3ca824 */ /* 0x100fe200078e0a05 */
[----:B------:R-:W-:Y:S01]  /*27b0*/  ISETP.GE.AND P2, PT, R55, RZ, PT ;  /* 0x000000ff3700720c */ /* 0x000fe20003f46270 */
[----:B------:R-:W-:Y:S01]  /*27c0*/  @!P6 IMAD.IADD R62, R62, 0x1, -R5 ;  /* 0x000000013e3ee824 */ /* 0x000fe200078e0a05 */
[----:B------:R-:W-:Y:S01]  /*27d0*/  IADD3 R55, -R51, RZ, RZ ;  /* 0x000000ff33377210 */ /* 0x000fe20007ffe1ff */
[----:B------:R-:W-:Y:S01]  /*27e0*/  IMAD.HI.U32 R51, R7, R70, RZ ;  /* 0x0000004607337227 */ /* 0x000fe200078e00ff */
[----:B------:R-:W-:-:S02]  /*27f0*/  ISETP.GT.U32.AND P3, PT, R5, R64, PT ;  /* 0x000000400500720c */ /* 0x000fc40003f64070 */
[C---:B------:R-:W-:Y:S01]  /*2800*/  ISETP.GT.U32.AND P6, PT, R5.reuse, R62, PT ;  /* 0x0000003e0500720c */ /* 0x040fe20003fc4070 */
[----:B------:R-:W-:Y:S02]  /*2810*/  IMAD R66, R5, R55, R66 ;  /* 0x0000003705427224 */ /* 0x000fe400078e0242 */
[----:B------:R-:W-:Y:S02]  /*2820*/  IMAD.MOV R55, RZ, RZ, -R51 ;  /* 0x000000ffff377224 */ /* 0x000fe400078e0a33 */
[--C-:B------:R-:W-:Y:S01]  /*2830*/  @!P4 IMAD.IADD R56, R56, 0x1, -R5.reuse ;  /* 0x000000013838c824 */ /* 0x100fe200078e0a05 */
[----:B------:R-:W-:Y:S01]  /*2840*/  ISETP.GE.AND P4, PT, R59, RZ, PT ;  /* 0x000000ff3b00720c */ /* 0x000fe20003f86270 */
[C---:B------:R-:W-:Y:S02]  /*2850*/  IMAD R70, R5.reuse, R55, R70 ;  /* 0x0000003705467224 */ /* 0x040fe400078e0246 */
[----:B------:R-:W-:Y:S02]  /*2860*/  VIADD R59, R6, 0x3c ;  /* 0x0000003c063b7836 */ /* 0x000fe40000000000 */
[----:B------:R-:W-:Y:S01]  /*2870*/  @!P3 IMAD.IADD R64, R64, 0x1, -R5 ;  /* 0x000000014040b824 */ /* 0x000fe200078e0a05 */
[----:B------:R-:W-:Y:S01]  /*2880*/  ISETP.GT.U32.AND P3, PT, R5, R70, PT ;  /* 0x000000460500720c */ /* 0x000fe20003f64070 */
[----:B------:R-:W-:Y:S01]  /*2890*/  @!P5 IMAD.MOV R56, RZ, RZ, -R56 ;  /* 0x000000ffff38d224 */ /* 0x000fe200078e0a38 */
[----:B------:R-:W-:Y:S01]  /*28a0*/  ISETP.GE.AND P5, PT, R53, RZ, PT ;  /* 0x000000ff3500720c */ /* 0x000fe20003fa6270 */
[----:B------:R-:W-:Y:S01]  /*28b0*/  IMAD.HI.U32 R53, R7, R68, RZ ;  /* 0x0000004407357227 */ /* 0x000fe200078e00ff */
[----:B------:R-:W-:-:S03]  /*28c0*/  IABS R72, R59 ;  /* 0x0000003b00487213 */ /* 0x000fc60000000000 */
[----:B------:R-:W-:Y:S01]  /*28d0*/  @!P6 IMAD.IADD R62, R62, 0x1, -R5 ;  /* 0x000000013e3ee824 */ /* 0x000fe200078e0a05 */
[----:B------:R-:W-:Y:S01]  /*28e0*/  ISETP.GT.U32.AND P6, PT, R5, R66, PT ;  /* 0x000000420500720c */ /* 0x000fe20003fc4070 */
[----:B------:R-:W-:Y:S02]  /*28f0*/  IMAD.MOV R53, RZ, RZ, -R53 ;  /* 0x000000ffff357224 */ /* 0x000fe400078e0a35 */
[----:B------:R-:W-:-:S04]  /*2900*/  IMAD.HI.U32 R51, R7, R72, RZ ;  /* 0x0000004807337227 */ /* 0x000fc800078e00ff */
[----:B------:R-:W-:Y:S02]  /*2910*/  @!P3 IMAD.IADD R70, R70, 0x1, -R5 ;  /* 0x000000014646b824 */ /* 0x000fe400078e0a05 */
[----:B------:R-:W-:Y:S02]  /*2920*/  IMAD R68, R5, R53, R68 ;  /* 0x0000003505447224 */ /* 0x000fe400078e0244 */
[----:B------:R-:W-:Y:S01]  /*2930*/  IMAD.HI.U32 R53, R7, R76, RZ ;  /* 0x0000004c07357227 */ /* 0x000fe200078e00ff */
[----:B------:R-:W-:-:S03]  /*2940*/  ISETP.GT.U32.AND P3, PT, R5, R70, PT ;  /* 0x000000460500720c */ /* 0x000fc60003f64070 */
[----:B------:R-:W-:Y:S02]  /*2950*/  IMAD.MOV R51, RZ, RZ, -R51 ;  /* 0x000000ffff337224 */ /* 0x000fe400078e0a33 */
[----:B------:R-:W-:Y:S02]  /*2960*/  IMAD.MOV R53, RZ, RZ, -R53 ;  /* 0x000000ffff357224 */ /* 0x000fe400078e0a35 */
[--C-:B------:R-:W-:Y:S02]  /*2970*/  @!P6 IMAD.IADD R66, R66, 0x1, -R5.reuse ;  /* 0x000000014242e824 */ /* 0x100fe400078e0a05 */
[C---:B------:R-:W-:Y:S02]  /*2980*/  IMAD R72, R5.reuse, R51, R72 ;  /* 0x0000003305487224 */ /* 0x040fe400078e0248 */
[C---:B------:R-:W-:Y:S01]  /*2990*/  IMAD R76, R5.reuse, R53, R76 ;  /* 0x00000035054c7224 */ /* 0x040fe200078e024c */
[C---:B------:R-:W-:Y:S01]  /*29a0*/  ISETP.GT.U32.AND P6, PT, R5.reuse, R66, PT ;  /* 0x000000420500720c */ /* 0x040fe20003fc4070 */
[----:B------:R-:W-:Y:S01]  /*29b0*/  @!P0 IMAD.MOV R64, RZ, RZ, -R64 ;  /* 0x000000ffff408224 */ /* 0x000fe200078e0a40 */
[C---:B------:R-:W-:Y:S01]  /*29c0*/  ISETP.GT.U32.AND P0, PT, R5.reuse, R72, PT ;  /* 0x000000480500720c */ /* 0x040fe20003f04070 */
[----:B------:R-:W-:Y:S01]  /*29d0*/  @!P4 IMAD.MOV R62, RZ, RZ, -R62 ;  /* 0x000000ffff3ec224 */ /* 0x000fe200078e0a3e */
[C---:B------:R-:W-:Y:S01]  /*29e0*/  ISETP.GT.U32.AND P4, PT, R5.reuse, R68, PT ;  /* 0x000000440500720c */ /* 0x040fe20003f84070 */
[----:B------:R-:W-:Y:S01]  /*29f0*/  @!P3 IMAD.IADD R70, R70, 0x1, -R5 ;  /* 0x000000014646b824 */ /* 0x000fe200078e0a05 */
[----:B------:R-:W-:Y:S01]  /*2a00*/  ISETP.GT.U32.AND P3, PT, R5, R76, PT ;  /* 0x0000004c0500720c */ /* 0x000fe20003f64070 */
[----:B------:R-:W-:Y:S01]  /*2a10*/  @!P1 IMAD.MOV R60, RZ, RZ, -R60 ;  /* 0x000000ffff3c9224 */ /* 0x000fe200078e0a3c */
[----:B------:R-:W-:Y:S01]  /*2a20*/  ISETP.GE.AND P1, PT, R57, RZ, PT ;  /* 0x000000ff3900720c */ /* 0x000fe20003f26270 */
[----:B------:R-:W-:-:S02]  /*2a30*/  VIADD R57, R6, 0x38 ;  /* 0x0000003806397836 */ /* 0x000fc40000000000 */
[C---:B------:R-:W-:Y:S02]  /*2a40*/  VIADD R63, R6.reuse, 0x30 ;  /* 0x00000030063f7836 */ /* 0x040fe40000000000 */
[----:B------:R-:W-:Y:S01]  /*2a50*/  VIADD R65, R6, 0x28 ;  /* 0x0000002806417836 */ /* 0x000fe20000000000 */
[----:B------:R-:W-:Y:S01]  /*2a60*/  IABS R74, R57 ;  /* 0x00000039004a7213 */ /* 0x000fe20000000000 */
[--C-:B------:R-:W-:Y:S01]  /*2a70*/  @!P6 IMAD.IADD R66, R66, 0x1, -R5.reuse ;  /* 0x000000014242e824 */ /* 0x100fe200078e0a05 */
[----:B------:R-:W-:Y:S01]  /*2a80*/  ISETP.GE.AND P6, PT, R59, RZ, PT ;  /* 0x000000ff3b00720c */ /* 0x000fe20003fc6270 */
[----:B------:R-:W-:Y:S01]  /*2a90*/  VIADD R59, R6, 0x2c ;  /* 0x0000002c063b7836 */ /* 0x000fe20000000000 */
[----:B------:R-:W-:Y:S01]  /*2aa0*/  IABS R78, R63 ;  /* 0x0000003f004e7213 */ /* 0x000fe20000000000 */
[----:B------:R-:W-:Y:S01]  /*2ab0*/  @!P0 IMAD.IADD R72, R72, 0x1, -R5 ;  /* 0x0000000148488824 */ /* 0x000fe200078e0a05 */
[----:B------:R-:W-:Y:S01]  /*2ac0*/  @!P4 IADD3 R68, R68, -R5, RZ ;  /* 0x800000054444c210 */ /* 0x000fe20007ffe0ff */
[----:B------:R-:W-:Y:S01]  /*2ad0*/  IMAD.HI.U32 R51, R7, R74, RZ ;  /* 0x0000004a07337227 */ /* 0x000fe200078e00ff */
[----:B------:R-:W-:-:S02]  /*2ae0*/  IABS R82, R65 ;  /* 0x0000004100527213 */ /* 0x000fc40000000000 */
[C---:B------:R-:W-:Y:S01]  /*2af0*/  ISETP.GT.U32.AND P4, PT, R5.reuse, R68, PT ;  /* 0x000000440500720c */ /* 0x040fe20003f84070 */
[----:B------:R-:W-:Y:S01]  /*2b00*/  @!P3 IMAD.IADD R76, R76, 0x1, -R5 ;  /* 0x000000014c4cb824 */ /* 0x000fe200078e0a05 */
[----:B------:R-:W-:Y:S01]  /*2b10*/  IABS R80, R59 ;  /* 0x0000003b00507213 */ /* 0x000fe20000000000 */
[----:B------:R-:W-:Y:S01]  /*2b20*/  IMAD.MOV R51, RZ, RZ, -R51 ;  /* 0x000000ffff337224 */ /* 0x000fe200078e0a33 */
[----:B------:R-:W-:Y:S01]  /*2b30*/  ISETP.GT.U32.AND P0, PT, R5, R72, PT ;  /* 0x000000480500720c */ /* 0x000fe20003f04070 */
[----:B------:R-:W-:Y:S01]  /*2b40*/  IMAD.HI.U32 R55, R7, R78, RZ ;  /* 0x0000004e07377227 */ /* 0x000fe200078e00ff */
[----:B------:R-:W-:Y:S02]  /*2b50*/  @!P5 IADD3 R66, -R66, RZ, RZ ;  /* 0x000000ff4242d210 */ /* 0x000fe40007ffe1ff */
[----:B------:R-:W-:Y:S01]  /*2b60*/  ISETP.GT.U32.AND P5, PT, R5, R76, PT ;  /* 0x0000004c0500720c */ /* 0x000fe20003fa4070 */
[----:B------:R-:W-:-:S04]  /*2b70*/  IMAD.HI.U32 R53, R7, R82, RZ ;  /* 0x0000005207357227 */ /* 0x000fc800078e00ff */
[----:B------:R-:W-:Y:S02]  /*2b80*/  IMAD R74, R5, R51, R74 ;  /* 0x00000033054a7224 */ /* 0x000fe400078e024a */
[----:B------:R-:W-:Y:S02]  /*2b90*/  IMAD.MOV R55, RZ, RZ, -R55 ;  /* 0x000000ffff377224 */ /* 0x000fe400078e0a37 */
[----:B------:R-:W-:-:S04]  /*2ba0*/  IMAD.HI.U32 R51, R7, R80, RZ ;  /* 0x0000005007337227 */ /* 0x000fc800078e00ff */
[----:B------:R-:W-:Y:S01]  /*2bb0*/  IMAD.MOV R53, RZ, RZ, -R53 ;  /* 0x000000ffff357224 */ /* 0x000fe200078e0a35 */
[----:B------:R-:W-:Y:S01]  /*2bc0*/  IADD3 R51, -R51, RZ, RZ ;  /* 0x000000ff33337210 */ /* 0x000fe20007ffe1ff */
[----:B------:R-:W-:Y:S02]  /*2bd0*/  VIADD R69, R6, 0x20 ;  /* 0x0000002006457836 */ /* 0x000fe40000000000 */
[C---:B------:R-:W-:Y:S02]  /*2be0*/  IMAD R78, R5.reuse, R55, R78 ;  /* 0x00000037054e7224 */ /* 0x040fe400078e024e */
[C---:B------:R-:W-:Y:S01]  /*2bf0*/  IMAD R82, R5.reuse, R53, R82 ;  /* 0x0000003505527224 */ /* 0x040fe200078e0252 */
[----:B------:R-:W-:Y:S01]  /*2c00*/  IABS R86, R69 ;  /* 0x0000004500567213 */ /* 0x000fe20000000000 */
[--C-:B------:R-:W-:Y:S01]  /*2c10*/  @!P4 IMAD.IADD R68, R68, 0x1, -R5.reuse ;  /* 0x000000014444c824 */ /* 0x100fe200078e0a05 */
[C---:B------:R-:W-:Y:S01]  /*2c20*/  ISETP.GT.U32.AND P4, PT, R5.reuse, R74, PT ;  /* 0x0000004a0500720c */ /* 0x040fe20003f84070 */
[--C-:B------:R-:W-:Y:S01]  /*2c30*/  @!P0 IMAD.IADD R72, R72, 0x1, -R5.reuse ;  /* 0x0000000148488824 */ /* 0x100fe200078e0a05 */
[C---:B------:R-:W-:Y:S01]  /*2c40*/  ISETP.GT.U32.AND P0, PT, R5.reuse, R78, PT ;  /* 0x0000004e0500720c */ /* 0x040fe20003f04070 */
[----:B------:R-:W-:Y:S01]  /*2c50*/  @!P5 IMAD.IADD R76, R76, 0x1, -R5 ;  /* 0x000000014c4cd824 */ /* 0x000fe200078e0a05 */
[C---:B------:R-:W-:Y:S01]  /*2c60*/  ISETP.GT.U32.AND P5, PT, R5.reuse, R82, PT ;  /* 0x000000520500720c */ /* 0x040fe20003fa4070 */
[----:B------:R-:W-:Y:S01]  /*2c70*/  IMAD R80, R5, R51, R80 ;  /* 0x0000003305507224 */ /* 0x000fe200078e0250 */
[----:B------:R-:W-:Y:S01]  /*2c80*/  @!P6 IADD3 R72, -R72, RZ, RZ ;  /* 0x000000ff4848e210 */ /* 0x000fe20007ffe1ff */
[----:B------:R-:W-:-:S04]  /*2c90*/  IMAD.HI.U32 R51, R7, R86, RZ ;  /* 0x0000005607337227 */ /* 0x000fc800078e00ff */
[C---:B------:R-:W-:Y:S02]  /*2ca0*/  VIADD R71, R6.reuse, 0x1c ;  /* 0x0000001c06477836 */ /* 0x040fe40000000000 */
[----:B------:R-:W-:Y:S02]  /*2cb0*/  IMAD.MOV R53, RZ, RZ, -R51 ;  /* 0x000000ffff357224 */ /* 0x000fe400078e0a33 */
[----:B------:R-:W-:Y:S01]  /*2cc0*/  VIADD R67, R6, 0x24 ;  /* 0x0000002406437836 */ /* 0x000fe20000000000 */
[----:B------:R-:W-:Y:S01]  /*2cd0*/  IABS R88, R71 ;  /* 0x0000004700587213 */ /* 0x000fe20000000000 */
[C---:B------:R-:W-:Y:S01]  /*2ce0*/  IMAD R86, R5.reuse, R53, R86 ;  /* 0x0000003505567224 */ /* 0x040fe200078e0256 */
[----:B------:R-:W-:Y:S01]  /*2cf0*/  @!P5 IADD3 R82, R82, -R5, RZ ;  /* 0x800000055252d210 */ /* 0x000fe20007ffe0ff */
[--C-:B------:R-:W-:Y:S01]  /*2d00*/  @!P4 IMAD.IADD R74, R74, 0x1, -R5.reuse ;  /* 0x000000014a4ac824 */ /* 0x100fe200078e0a05 */
[----:B------:R-:W-:Y:S01]  /*2d10*/  IABS R84, R67 ;  /* 0x0000004300547213 */ /* 0x000fe20000000000 */
[----:B------:R-:W-:Y:S01]  /*2d20*/  @!P0 IMAD.IADD R78, R78, 0x1, -R5 ;  /* 0x000000014e4e8824 */ /* 0x000fe200078e0a05 */
[----:B------:R-:W-:Y:S01]  /*2d30*/  ISETP.GT.U32.AND P5, PT, R5, R86, PT ;  /* 0x000000560500720c */ /* 0x000fe20003fa4070 */
[----:B------:R-:W-:Y:S01]  /*2d40*/  IMAD.HI.U32 R51, R7, R88, RZ ;  /* 0x0000005807337227 */ /* 0x000fe200078e00ff */
[----:B------:R-:W-:-:S02]  /*2d50*/  ISETP.GT.U32.AND P3, PT, R5, R74, PT ;  /* 0x0000004a0500720c */ /* 0x000fc40003f64070 */
[----:B------:R-:W-:Y:S01]  /*2d60*/  ISETP.GT.U32.AND P0, PT, R5, R78, PT ;  /* 0x0000004e0500720c */ /* 0x000fe20003f04070 */
[----:B------:R-:W-:Y:S01]  /*2d70*/  IMAD.HI.U32 R55, R7, R84, RZ ;  /* 0x0000005407377227 */ /* 0x000fe200078e00ff */
[----:B------:R-:W-:-:S03]  /*2d80*/  ISETP.GE.AND P4, PT, R57, RZ, PT ;  /* 0x000000ff3900720c */ /* 0x000fc60003f86270 */
[----:B------:R-:W-:Y:S02]  /*2d90*/  VIADD R73, R6, 0x18 ;  /* 0x0000001806497836 */ /* 0x000fe40000000000 */
[----:B------:R-:W-:Y:S02]  /*2da0*/  IMAD.MOV R51, RZ, RZ, -R51 ;  /* 0x000000ffff337224 */ /* 0x000fe400078e0a33 */
[----:B------:R-:W-:Y:S01]  /*2db0*/  IMAD.MOV R55, RZ, RZ, -R55 ;  /* 0x000000ffff377224 */ /* 0x000fe200078e0a37 */
[----:B------:R-:W-:Y:S01]  /*2dc0*/  IABS R90, R73 ;  /* 0x00000049005a7213 */ /* 0x000fe20000000000 */
[C---:B------:R-:W-:Y:S02]  /*2dd0*/  IMAD R88, R5.reuse, R51, R88 ;  /* 0x0000003305587224 */ /* 0x040fe400078e0258 */
[C---:B------:R-:W-:Y:S02]  /*2de0*/  IMAD R84, R5.reuse, R55, R84 ;  /* 0x0000003705547224 */ /* 0x040fe400078e0254 */
[----:B------:R-:W-:Y:S01]  /*2df0*/  @!P5 IMAD.IADD R86, R86, 0x1, -R5 ;  /* 0x000000015656d824 */ /* 0x000fe200078e0a05 */
[----:B------:R-:W-:Y:S01]  /*2e00*/  ISETP.GT.U32.AND P5, PT, R5, R88, PT ;  /* 0x000000580500720c */ /* 0x000fe20003fa4070 */
[----:B------:R-:W-:-:S04]  /*2e10*/  IMAD.HI.U32 R53, R7, R90, RZ ;  /* 0x0000005a07357227 */ /* 0x000fc800078e00ff */
[--C-:B------:R-:W-:Y:S01]  /*2e20*/  @!P3 IMAD.IADD R74, R74, 0x1, -R5.reuse ;  /* 0x000000014a4ab824 */ /* 0x100fe200078e0a05 */
[C---:B------:R-:W-:Y:S01]  /*2e30*/  ISETP.GT.U32.AND P3, PT, R5.reuse, R80, PT ;  /* 0x000000500500720c */ /* 0x040fe20003f64070 */
[----:B------:R-:W-:Y:S01]  /*2e40*/  @!P0 IMAD.IADD R78, R78, 0x1, -R5 ;  /* 0x000000014e4e8824 */ /* 0x000fe200078e0a05 */
[C---:B------:R-:W-:Y:S01]  /*2e50*/  ISETP.GT.U32.AND P0, PT, R5.reuse, R84, PT ;  /* 0x000000540500720c */ /* 0x040fe20003f04070 */
[----:B------:R-:W-:Y:S02]  /*2e60*/  IMAD.MOV R53, RZ, RZ, -R53 ;  /* 0x000000ffff357224 */ /* 0x000fe400078e0a35 */
[----:B------:R-:W-:Y:S02]  /*2e70*/  VIADD R75, R6, 0x14 ;  /* 0x00000014064b7836 */ /* 0x000fe40000000000 */
[C---:B------:R-:W-:Y:S01]  /*2e80*/  IMAD R90, R5.reuse, R53, R90 ;  /* 0x00000035055a7224 */ /* 0x040fe200078e025a */
[----:B------:R-:W-:Y:S01]  /*2e90*/  @!P5 IADD3 R88, R88, -R5, RZ ;  /* 0x800000055858d210 */ /* 0x000fe20007ffe0ff */
[C---:B------:R-:W-:Y:S01]  /*2ea0*/  VIADD R77, R6.reuse, 0x8 ;  /* 0x00000008064d7836 */ /* 0x040fe20000000000 */
[----:B------:R-:W-:Y:S01]  /*2eb0*/  IABS R92, R75 ;  /* 0x0000004b005c7213 */ /* 0x000fe20000000000 */
[----:B------:R-:W-:Y:S01]  /*2ec0*/  VIADD R79, R6, 0x4 ;  /* 0x00000004064f7836 */ /* 0x000fe20000000000 */
[----:B------:R-:W-:Y:S01]  /*2ed0*/  ISETP.GT.U32.AND P5, PT, R5, R90, PT ;  /* 0x0000005a0500720c */ /* 0x000fe20003fa4070 */
[--C-:B------:R-:W-:Y:S01]  /*2ee0*/  @!P3 IMAD.IADD R80, R80, 0x1, -R5.reuse ;  /* 0x000000015050b824 */ /* 0x100fe200078e0a05 */
[----:B------:R-:W-:Y:S01]  /*2ef0*/  ISETP.GE.AND P3, PT, R61, RZ, PT ;  /* 0x000000ff3d00720c */ /* 0x000fe20003f66270 */
[----:B------:R-:W-:Y:S01]  /*2f00*/  @!P0 IMAD.IADD R84, R84, 0x1, -R5 ;  /* 0x0000000154548824 */ /* 0x000fe200078e0a05 */
[----:B------:R-:W-:Y:S01]  /*2f10*/  ISETP.GE.AND P0, PT, R63, RZ, PT ;  /* 0x000000ff3f00720c */ /* 0x000fe20003f06270 */
[C---:B------:R-:W-:Y:S01]  /*2f20*/  VIADD R61, R6.reuse, 0x10 ;  /* 0x00000010063d7836 */ /* 0x040fe20000000000 */
[----:B------:R-:W-:Y:S01]  /*2f30*/  IABS R98, R77 ;  /* 0x0000004d00627213 */ /* 0x000fe20000000000 */
[----:B------:R-:W-:Y:S01]  /*2f40*/  VIADD R63, R6, 0xc ;  /* 0x0000000c063f7836 */ /* 0x000fe20000000000 */
[----:B------:R-:W-:Y:S01]  /*2f50*/  IABS R100, R79 ;  /* 0x0000004f00647213 */ /* 0x000fe20000000000 */
[----:B------:R-:W-:Y:S01]  /*2f60*/  IMAD.HI.U32 R55, R7, R92, RZ ;  /* 0x0000005c07377227 */ /* 0x000fe200078e00ff */
[----:B------:R-:W-:-:S02]  /*2f70*/  IABS R94, R61 ;  /* 0x0000003d005e7213 */ /* 0x000fc40000000000 */
[----:B------:R-:W-:Y:S01]  /*2f80*/  IABS R96, R63 ;  /* 0x0000003f00607213 */ /* 0x000fe20000000000 */
[----:B------:R-:W-:Y:S02]  /*2f90*/  IMAD.MOV R55, RZ, RZ, -R55 ;  /* 0x000000ffff377224 */ /* 0x000fe400078e0a37 */
[----:B------:R-:W-:Y:S01]  /*2fa0*/  @!P5 IMAD.IADD R90, R90, 0x1, -R5 ;  /* 0x000000015a5ad824 */ /* 0x000fe200078e0a05 */
[C---:B------:R-:W-:Y:S01]  /*2fb0*/  ISETP.GT.U32.AND P5, PT, R5.reuse, R84, PT ;  /* 0x000000540500720c */ /* 0x040fe20003fa4070 */
[----:B------:R-:W-:Y:S02]  /*2fc0*/  IMAD R92, R5, R55, R92 ;  /* 0x00000037055c7224 */ /* 0x000fe400078e025c */
[----:B------:R-:W-:Y:S01]  /*2fd0*/  IMAD.HI.U32 R51, R7, R94, RZ ;  /* 0x0000005e07337227 */ /* 0x000fe200078e00ff */
[----:B------:R-:W-:-:S03]  /*2fe0*/  ISETP.GT.U32.AND P6, PT, R5, R90, PT ;  /* 0x0000005a0500720c */ /* 0x000fc60003fc4070 */
[----:B------:R-:W-:-:S04]  /*2ff0*/  IMAD.HI.U32 R53, R7, R96, RZ ;  /* 0x0000006007357227 */ /* 0x000fc800078e00ff */
[----:B------:R-:W-:-:S04]  /*3000*/  IMAD.HI.U32 R55, R7, R98, RZ ;  /* 0x0000006207377227 */ /* 0x000fc800078e00ff */
[C---:B------:R-:W-:Y:S02]  /*3010*/  IMAD.HI.U32 R57, R7.reuse, R100, RZ ;  /* 0x0000006407397227 */ /* 0x040fe400078e00ff */
[----:B------:R-:W-:Y:S02]  /*3020*/  @!P6 IADD3 R90, R90, -R5, RZ ;  /* 0x800000055a5ae210 */ /* 0x000fe40007ffe0ff */
[----:B------:R-:W-:-:S04]  /*3030*/  IMAD.HI.U32 R7, R7, R102, RZ ;  /* 0x0000006607077227 */ /* 0x000fc800078e00ff */
[----:B------:R-:W-:Y:S01]  /*3040*/  @!P2 IMAD.MOV R68, RZ, RZ, -R68 ;  /* 0x000000ffff44a224 */ /* 0x000fe200078e0a44 */
[C---:B------:R-:W-:Y:S01]  /*3050*/  ISETP.GT.U32.AND P2, PT, R5.reuse, R80, PT ;  /* 0x000000500500720c */ /* 0x040fe20003f44070 */
[----:B------:R-:W-:Y:S01]  /*3060*/  @!P1 IMAD.MOV R70, RZ, RZ, -R70 ;  /* 0x000000ffff469224 */ /* 0x000fe200078e0a46 */
[C---:B------:R-:W-:Y:S01]  /*3070*/  ISETP.GT.U32.AND P1, PT, R5.reuse, R82, PT ;  /* 0x000000520500720c */ /* 0x040fe20003f24070 */
[----:B------:R-:W-:Y:S02]  /*3080*/  IMAD.MOV R7, RZ, RZ, -R7 ;  /* 0x000000ffff077224 */ /* 0x000fe400078e0a07 */
[----:B------:R-:W-:Y:S02]  /*3090*/  IMAD.MOV R51, RZ, RZ, -R51 ;  /* 0x000000ffff337224 */ /* 0x000fe400078e0a33 */
[----:B------:R-:W-:Y:S02]  /*30a0*/  IMAD.MOV R53, RZ, RZ, -R53 ;  /* 0x000000ffff357224 */ /* 0x000fe400078e0a35 */
[C---:B------:R-:W-:Y:S01]  /*30b0*/  IMAD R102, R5.reuse, R7, R102 ;  /* 0x0000000705667224 */ /* 0x040fe200078e0266 */
[----:B------:R-:W-:Y:S01]  /*30c0*/  SHF.R.S32.HI R7, RZ, 0x1f, R206 ;  /* 0x0000001fff077819 */ /* 0x000fe200000114ce */
[----:B------:R-:W-:Y:S01]  /*30d0*/  @!P4 IMAD.MOV R74, RZ, RZ, -R74 ;  /* 0x000000ffff4ac224 */ /* 0x000fe200078e0a4a */
[C---:B------:R-:W-:Y:S01]  /*30e0*/  ISETP.GT.U32.AND P4, PT, R5.reuse, R86, PT ;  /* 0x000000560500720c */ /* 0x040fe20003f84070 */
[----:B------:R-:W-:Y:S01]  /*30f0*/  IMAD R94, R5, R51, R94 ;  /* 0x00000033055e7224 */ /* 0x000fe200078e025e */
[----:B------:R-:W-:Y:S01]  /*3100*/  LEA.HI R206, R7, R206, RZ, 0x5 ;  /* 0x000000ce07ce7211 */ /* 0x000fe200078f28ff */
[C---:B------:R-:W-:Y:S01]  /*3110*/  IMAD R96, R5.reuse, R53, R96 ;  /* 0x0000003505607224 */ /* 0x040fe200078e0260 */
[----:B------:R-:W1:Y:S01]  /*3120*/  LDC R7, c[0x0][0x240] ;  /* 0x00009000ff077b82 */ /* 0x000e620000000800 */
[----:B------:R-:W-:Y:S01]  /*3130*/  @!P5 IMAD.IADD R84, R84, 0x1, -R5 ;  /* 0x000000015454d824 */ /* 0x000fe200078e0a05 */
[C---:B------:R-:W-:Y:S01]  /*3140*/  ISETP.GT.U32.AND P5, PT, R5.reuse, R102, PT ;  /* 0x000000660500720c */ /* 0x040fe20003fa4070 */
[----:B------:R-:W-:Y:S01]  /*3150*/  IMAD.MOV R57, RZ, RZ, -R57 ;  /* 0x000000ffff397224 */ /* 0x000fe200078e0a39 */
[----:B------:R-:W-:Y:S01]  /*3160*/  SHF.R.S32.HI R206, RZ, 0x5, R206 ;  /* 0x00000005ffce7819 */ /* 0x000fe200000114ce */
[----:B------:R-:W-:Y:S01]  /*3170*/  @!P3 IMAD.MOV R76, RZ, RZ, -R76 ;  /* 0x000000ffff4cb224 */ /* 0x000fe200078e0a4c */
[C---:B------:R-:W-:Y:S01]  /*3180*/  ISETP.GT.U32.AND P3, PT, R5.reuse, R88, PT ;  /* 0x000000580500720c */ /* 0x040fe20003f64070 */
[----:B------:R-:W-:Y:S01]  /*3190*/  @!P0 IMAD.MOV R78, RZ, RZ, -R78 ;  /* 0x000000ffff4e8224 */ /* 0x000fe200078e0a4e */
[C---:B------:R-:W-:Y:S01]  /*31a0*/  ISETP.GT.U32.AND P0, PT, R5.reuse, R92, PT ;  /* 0x0000005c0500720c */ /* 0x040fe20003f04070 */
[--C-:B------:R-:W-:Y:S01]  /*31b0*/  @!P2 IMAD.IADD R80, R80, 0x1, -R5.reuse ;  /* 0x000000015050a824 */ /* 0x100fe200078e0a05 */
[C---:B------:R-:W-:Y:S01]  /*31c0*/  ISETP.GT.U32.AND P2, PT, R5.reuse, R94, PT ;  /* 0x0000005e0500720c */ /* 0x040fe20003f44070 */
[----:B------:R-:W-:Y:S01]  /*31d0*/  @!P1 IMAD.IADD R82, R82, 0x1, -R5 ;  /* 0x0000000152529824 */ /* 0x000fe200078e0a05 */
[----:B------:R-:W-:Y:S01]  /*31e0*/  ISETP.GT.U32.AND P1, PT, R5, R96, PT ;  /* 0x000000600500720c */ /* 0x000fe20003f24070 */
[----:B------:R-:W-:-:S02]  /*31f0*/  IMAD.MOV R55, RZ, RZ, -R55 ;  /* 0x000000ffff377224 */ /* 0x000fc400078e0a37 */
[C---:B------:R-:W-:Y:S02]  /*3200*/  IMAD R100, R5.reuse, R57, R100 ;  /* 0x0000003905647224 */ /* 0x040fe400078e0264 */
[C---:B------:R-:W-:Y:S02]  /*3210*/  IMAD R98, R5.reuse, R55, R98 ;  /* 0x0000003705627224 */ /* 0x040fe400078e0262 */
[--C-:B------:R-:W-:Y:S01]  /*3220*/  @!P4 IMAD.IADD R86, R86, 0x1, -R5.reuse ;  /* 0x000000015656c824 */ /* 0x100fe200078e0a05 */
[C---:B------:R-:W-:Y:S01]  /*3230*/  ISETP.GT.U32.AND P6, PT, R5.reuse, R100, PT ;  /* 0x000000640500720c */ /* 0x040fe20003fc4070 */
[--C-:B------:R-:W-:Y:S01]  /*3240*/  @!P5 IMAD.IADD R102, R102, 0x1, -R5.reuse ;  /* 0x000000016666d824 */ /* 0x100fe200078e0a05 */
[----:B------:R-:W-:Y:S01]  /*3250*/  ISETP.GT.U32.AND P4, PT, R5, R98, PT ;  /* 0x000000620500720c */ /* 0x000fe20003f84070 */
[--C-:B------:R-:W-:Y:S01]  /*3260*/  @!P3 IMAD.IADD R88, R88, 0x1, -R5.reuse ;  /* 0x000000015858b824 */ /* 0x100fe200078e0a05 */
[----:B------:R-:W-:Y:S01]  /*3270*/  ISETP.GE.AND P5, PT, R71, RZ, PT ;  /* 0x000000ff4700720c */ /* 0x000fe20003fa6270 */
[--C-:B------:R-:W-:Y:S01]  /*3280*/  @!P0 IMAD.IADD R92, R92, 0x1, -R5.reuse ;  /* 0x000000015c5c8824 */ /* 0x100fe200078e0a05 */
[----:B------:R-:W-:Y:S01]  /*3290*/  ISETP.GE.AND P3, PT, R59, RZ, PT ;  /* 0x000000ff3b00720c */ /* 0x000fe20003f66270 */
[--C-:B------:R-:W-:Y:S01]  /*32a0*/  @!P2 IMAD.IADD R94, R94, 0x1, -R5.reuse ;  /* 0x000000015e5ea824 */ /* 0x100fe200078e0a05 */
[----:B------:R-:W-:Y:S01]  /*32b0*/  ISETP.GE.AND P0, PT, R65, RZ, PT ;  /* 0x000000ff4100720c */ /* 0x000fe20003f06270 */
[----:B------:R-:W-:Y:S01]  /*32c0*/  @!P1 IMAD.IADD R96, R96, 0x1, -R5 ;  /* 0x0000000160609824 */ /* 0x000fe200078e0a05 */
[----:B------:R-:W-:-:S02]  /*32d0*/  ISETP.GE.AND P2, PT, R67, RZ, PT ;  /* 0x000000ff4300720c */ /* 0x000fc40003f46270 */
[----:B------:R-:W-:Y:S01]  /*32e0*/  ISETP.GE.AND P1, PT, R69, RZ, PT ;  /* 0x000000ff4500720c */ /* 0x000fe20003f26270 */
[--C-:B------:R-:W-:Y:S02]  /*32f0*/  @!P6 IMAD.IADD R100, R100, 0x1, -R5.reuse ;  /* 0x000000016464e824 */ /* 0x100fe400078e0a05 */
[----:B------:R-:W-:Y:S01]  /*3300*/  @!P4 IMAD.IADD R98, R98, 0x1, -R5 ;  /* 0x000000016262c824 */ /* 0x000fe200078e0a05 */
[----:B------:R-:W-:Y:S01]  /*3310*/  ISETP.GE.AND P4, PT, R73, RZ, PT ;  /* 0x000000ff4900720c */ /* 0x000fe20003f86270 */
[----:B------:R-:W-:Y:S01]  /*3320*/  @!P5 IMAD.MOV R88, RZ, RZ, -R88 ;  /* 0x000000ffff58d224 */ /* 0x000fe200078e0a58 */
[C---:B------:R-:W-:Y:S01]  /*3330*/  ISETP.GT.U32.AND P5, PT, R5.reuse, R100, PT ;  /* 0x000000640500720c */ /* 0x040fe20003fa4070 */
[----:B------:R-:W-:Y:S01]  /*3340*/  @!P3 IMAD.MOV R80, RZ, RZ, -R80 ;  /* 0x000000ffff50b224 */ /* 0x000fe200078e0a50 */
[C---:B------:R-:W-:Y:S01]  /*3350*/  ISETP.GT.U32.AND P3, PT, R5.reuse, R92, PT ;  /* 0x0000005c0500720c */ /* 0x040fe20003f64070 */
[----:B------:R-:W-:Y:S01]  /*3360*/  @!P0 IMAD.MOV R82, RZ, RZ, -R82 ;  /* 0x000000ffff528224 */ /* 0x000fe200078e0a52 */
[----:B------:R-:W-:-:S02]  /*3370*/  ISETP.GT.U32.AND P0, PT, R5, R94, PT ;  /* 0x0000005e0500720c */ /* 0x000fc40003f04070 */
[----:B------:R-:W-:Y:S01]  /*3380*/  @!P2 IADD3 R84, -R84, RZ, RZ ;  /* 0x000000ff5454a210 */ /* 0x000fe20007ffe1ff */
[----:B------:R-:W-:Y:S01]  /*3390*/  @!P1 IMAD.MOV R86, RZ, RZ, -R86 ;  /* 0x000000ffff569224 */ /* 0x000fe200078e0a56 */
[C---:B------:R-:W-:Y:S02]  /*33a0*/  ISETP.GT.U32.AND P2, PT, R5.reuse, R96, PT ;  /* 0x000000600500720c */ /* 0x040fe40003f44070 */
[C---:B------:R-:W-:Y:S01]  /*33b0*/  ISETP.GT.U32.AND P1, PT, R5.reuse, R102, PT ;  /* 0x000000660500720c */ /* 0x040fe20003f24070 */
[----:B------:R-:W-:Y:S01]  /*33c0*/  @!P4 IMAD.MOV R90, RZ, RZ, -R90 ;  /* 0x000000ffff5ac224 */ /* 0x000fe200078e0a5a */
[----:B------:R-:W-:Y:S02]  /*33d0*/  ISETP.GT.U32.AND P6, PT, R5, R98, PT ;  /* 0x000000620500720c */ /* 0x000fe40003fc4070 */
[----:B------:R-:W-:Y:S01]  /*33e0*/  ISETP.GE.AND P4, PT, R6, RZ, PT ;  /* 0x000000ff0600720c */ /* 0x000fe20003f86270 */
[--C-:B------:R-:W-:Y:S01]  /*33f0*/  @!P3 IMAD.IADD R92, R92, 0x1, -R5.reuse ;  /* 0x000000015c5cb824 */ /* 0x100fe200078e0a05 */
[----:B------:R-:W-:Y:S01]  /*3400*/  @!P5 IADD3 R100, R100, -R5, RZ ;  /* 0x800000056464d210 */ /* 0x000fe20007ffe0ff */
[----:B------:R-:W-:Y:S01]  /*3410*/  @!P0 IMAD.IADD R94, R94, 0x1, -R5 ;  /* 0x000000015e5e8824 */ /* 0x000fe200078e0a05 */
[----:B------:R-:W-:-:S02]  /*3420*/  ISETP.NE.AND P5, PT, R49, RZ, PT ;  /* 0x000000ff3100720c */ /* 0x000fc40003fa5270 */
[----:B------:R-:W-:Y:S01]  /*3430*/  LOP3.LUT R6, RZ, R49, RZ, 0x33, !PT ;  /* 0x00000031ff067212 */ /* 0x000fe200078e33ff */
[--C-:B------:R-:W-:Y:S01]  /*3440*/  @!P2 IMAD.IADD R96, R96, 0x1, -R5.reuse ;  /* 0x000000016060a824 */ /* 0x100fe200078e0a05 */
[----:B------:R-:W-:Y:S01]  /*3450*/  ISETP.GE.AND P3, PT, R75, RZ, PT ;  /* 0x000000ff4b00720c */ /* 0x000fe20003f66270 */
[--C-:B------:R-:W-:Y:S01]  /*3460*/  @!P1 IMAD.IADD R102, R102, 0x1, -R5.reuse ;  /* 0x0000000166669824 */ /* 0x100fe200078e0a05 */
[----:B------:R-:W-:Y:S01]  /*3470*/  ISETP.GE.AND P0, PT, R61, RZ, PT ;  /* 0x000000ff3d00720c */ /* 0x000fe20003f06270 */
[----:B------:R-:W-:Y:S01]  /*3480*/  @!P6 IMAD.IADD R98, R98, 0x1, -R5 ;  /* 0x000000016262e824 */ /* 0x000fe200078e0a05 */
[----:B------:R-:W-:Y:S01]  /*3490*/  ISETP.GE.AND P2, PT, R63, RZ, PT ;  /* 0x000000ff3f00720c */ /* 0x000fe20003f46270 */
[----:B------:R-:W-:Y:S01]  /*34a0*/  @!P4 IMAD.MOV R102, RZ, RZ, -R102 ;  /* 0x000000ffff66c224 */ /* 0x000fe200078e0a66 */
[----:B------:R-:W-:Y:S02]  /*34b0*/  ISETP.GE.AND P1, PT, R77, RZ, PT ;  /* 0x000000ff4d00720c */ /* 0x000fe40003f26270 */
[----:B------:R-:W-:-:S02]  /*34c0*/  ISETP.GE.AND P6, PT, R79, RZ, PT ;  /* 0x000000ff4f00720c */ /* 0x000fc40003fc6270 */
[C---:B------:R-:W-:Y:S02]  /*34d0*/  SEL R14, R6.reuse, R14, !P5 ;  /* 0x0000000e060e7207 */ /* 0x040fe40006800000 */
[C---:B------:R-:W-:Y:S01]  /*34e0*/  SEL R21, R6.reuse, R21, !P5 ;  /* 0x0000001506157207 */ /* 0x040fe20006800000 */
[----:B------:R-:W-:Y:S01]  /*34f0*/  @!P3 IMAD.MOV R92, RZ, RZ, -R92 ;  /* 0x000000ffff5cb224 */ /* 0x000fe200078e0a5c */
[----:B------:R-:W-:Y:S01]  /*3500*/  SEL R8, R6, R8, !P5 ;  /* 0x0000000806087207 */ /* 0x000fe20006800000 */
[----:B-1----:R-:W-:Y:S01]  /*3510*/  IMAD R14, R14, R7, RZ ;  /* 0x000000070e0e7224 */ /* 0x002fe200078e02ff */
[C---:B------:R-:W-:Y:S01]  /*3520*/  SEL R9, R6.reuse, R9, !P5 ;  /* 0x0000000906097207 */ /* 0x040fe20006800000 */
[-C--:B------:R-:W-:Y:S01]  /*3530*/  IMAD R21, R21, R7.reuse, RZ ;  /* 0x0000000715157224 */ /* 0x080fe200078e02ff */
[----:B------:R-:W-:Y:S01]  /*3540*/  SEL R12, R6, R12, !P5 ;  /* 0x0000000c060c7207 */ /* 0x000fe20006800000 */
[----:B------:R-:W-:Y:S01]  /*3550*/  IMAD R8, R8, R7, RZ ;  /* 0x0000000708087224 */ /* 0x000fe200078e02ff */
[C---:B------:R-:W-:Y:S01]  /*3560*/  SEL R13, R6.reuse, R13, !P5 ;  /* 0x0000000d060d7207 */ /* 0x040fe20006800000 */
[----:B------:R-:W-:Y:S01]  /*3570*/  IMAD R9, R9, R7, RZ ;  /* 0x0000000709097224 */ /* 0x000fe200078e02ff */
[----:B------:R-:W-:Y:S01]  /*3580*/  SEL R11, R6, R11, !P5 ;  /* 0x0000000b060b7207 */ /* 0x000fe20006800000 */
[-C--:B------:R-:W-:Y:S01]  /*3590*/  IMAD R12, R12, R7.reuse, RZ ;  /* 0x000000070c0c7224 */ /* 0x080fe200078e02ff */
[C---:B------:R-:W-:Y:S01]  /*35a0*/  SEL R10, R6.reuse, R10, !P5 ;  /* 0x0000000a060a7207 */ /* 0x040fe20006800000 */
[----:B------:R-:W-:Y:S01]  /*35b0*/  IMAD R13, R13, R7, RZ ;  /* 0x000000070d0d7224 */ /* 0x000fe200078e02ff */
[----:B------:R-:W-:Y:S01]  /*35c0*/  SEL R28, R6, R28, !P5 ;  /* 0x0000001c061c7207 */ /* 0x000fe20006800000 */
[----:B------:R-:W-:Y:S01]  /*35d0*/  @!P0 IMAD.MOV R94, RZ, RZ, -R94 ;  /* 0x000000ffff5e8224 */ /* 0x000fe200078e0a5e */
[----:B0-----:R-:W-:Y:S01]  /*35e0*/  LEA R186, P4, R14, R200, 0x1 ;  /* 0x000000c80eba7211 */ /* 0x001fe200078808ff */
[----:B------:R-:W-:Y:S01]  /*35f0*/  @!P2 IMAD.MOV R96, RZ, RZ, -R96 ;  /* 0x000000ffff60a224 */ /* 0x000fe200078e0a60 */
[C---:B------:R-:W-:Y:S01]  /*3600*/  SEL R17, R6.reuse, R17, !P5 ;  /* 0x0000001106117207 */ /* 0x040fe20006800000 */
[----:B------:R-:W-:Y:S01]  /*3610*/  @!P1 IMAD.MOV R98, RZ, RZ, -R98 ;  /* 0x000000ffff629224 */ /* 0x000fe200078e0a62 */
[C---:B------:R-:W-:Y:S01]  /*3620*/  SEL R18, R6.reuse, R18, !P5 ;  /* 0x0000001206127207 */ /* 0x040fe20006800000 */
[----:B------:R-:W-:Y:S01]  /*3630*/  @!P6 IMAD.MOV R100, RZ, RZ, -R100 ;  /* 0x000000ffff64e224 */ /* 0x000fe200078e0a64 */
[C---:B------:R-:W-:Y:S01]  /*3640*/  SEL R19, R6.reuse, R19, !P5 ;  /* 0x0000001306137207 */ /* 0x040fe20006800000 */
[-C--:B------:R-:W-:Y:S01]  /*3650*/  IMAD R11, R11, R7.reuse, RZ ;  /* 0x000000070b0b7224 */ /* 0x080fe200078e02ff */
[----:B------:R-:W-:Y:S01]  /*3660*/  SEL R20, R6, R20, !P5 ;  /* 0x0000001406147207 */ /* 0x000fe20006800000 */
[----:B------:R-:W-:Y:S01]  /*3670*/  IMAD R10, R10, R7, RZ ;  /* 0x000000070a0a7224 */ /* 0x000fe200078e02ff */
[----:B------:R-:W-:Y:S01]  /*3680*/  SEL R15, R6, R15, !P5 ;  /* 0x0000000f060f7207 */ /* 0x000fe20006800000 */
[----:B------:R-:W-:Y:S01]  /*3690*/  IMAD R28, R28, R7, RZ ;  /* 0x000000071c1c7224 */ /* 0x000fe200078e02ff */
[----:B------:R-:W-:Y:S01]  /*36a0*/  LEA.HI.X.SX32 R177, R14, R201, 0x1, P4 ;  /* 0x000000c90eb17211 */ /* 0x000fe200020f0eff */
[-C--:B------:R-:W-:Y:S01]  /*36b0*/  IMAD R17, R17, R7.reuse, RZ ;  /* 0x0000000711117224 */ /* 0x080fe200078e02ff */
[----:B------:R-:W-:Y:S01]  /*36c0*/  SEL R16, R6, R16, !P5 ;  /* 0x0000001006107207 */ /* 0x000fe20006800000 */
[----:B------:R-:W-:Y:S01]  /*36d0*/  IMAD R18, R18, R7, RZ ;  /* 0x0000000712127224 */ /* 0x000fe200078e02ff */
[----:B------:R-:W-:Y:S01]  /*36e0*/  SEL R35, R6, R35, !P5 ;  /* 0x0000002306237207 */ /* 0x000fe20006800000 */
[-C--:B------:R-:W-:Y:S01]  /*36f0*/  IMAD R19, R19, R7.reuse, RZ ;  /* 0x0000000713137224 */ /* 0x080fe200078e02ff */
[----:B------:R-:W-:Y:S01]  /*3700*/  LEA R172, P4, R21, R200, 0x1 ;  /* 0x000000c815ac7211 */ /* 0x000fe200078808ff */
[-C--:B------:R-:W-:Y:S01]  /*3710*/  IMAD R20, R20, R7.reuse, RZ ;  /* 0x0000000714147224 */ /* 0x080fe200078e02ff */
[C---:B------:R-:W-:Y:S01]  /*3720*/  SEL R24, R6.reuse, R24, !P5 ;  /* 0x0000001806187207 */ /* 0x040fe20006800000 */
[----:B------:R-:W-:Y:S01]  /*3730*/  IMAD R15, R15, R7, RZ ;  /* 0x000000070f0f7224 */ /* 0x000fe200078e02ff */
[----:B------:R-:W-:Y:S01]  /*3740*/  SEL R25, R6, R25, !P5 ;  /* 0x0000001906197207 */ /* 0x000fe20006800000 */
[-C--:B------:R-:W-:Y:S01]  /*3750*/  IMAD R16, R16, R7.reuse, RZ ;  /* 0x0000000710107224 */ /* 0x080fe200078e02ff */
[C---:B------:R-:W-:Y:S01]  /*3760*/  SEL R26, R6.reuse, R26, !P5 ;  /* 0x0000001a061a7207 */ /* 0x040fe20006800000 */
[----:B------:R-:W-:Y:S01]  /*3770*/  IMAD R35, R35, R7, RZ ;  /* 0x0000000723237224 */ /* 0x000fe200078e02ff */
[----:B------:R-:W-:Y:S01]  /*3780*/  SEL R27, R6, R27, !P5 ;  /* 0x0000001b061b7207 */ /* 0x000fe20006800000 */
[-C--:B------:R-:W-:Y:S01]  /*3790*/  IMAD R24, R24, R7.reuse, RZ ;  /* 0x0000000718187224 */ /* 0x080fe200078e02ff */
[-C--:B------:R-:W-:Y:S01]  /*37a0*/  LEA R194, P3, R8, R200.reuse, 0x1 ;  /* 0x000000c808c27211 */ /* 0x080fe200078608ff */
[-C--:B------:R-:W-:Y:S01]  /*37b0*/  IMAD R25, R25, R7.reuse, RZ ;  /* 0x0000000719197224 */ /* 0x080fe200078e02ff */
[-C--:B------:R-:W-:Y:S01]  /*37c0*/  LEA R192, P2, R9, R200.reuse, 0x1 ;  /* 0x000000c809c07211 */ /* 0x080fe200078408ff */
[-C--:B------:R-:W-:Y:S01]  /*37d0*/  IMAD R26, R26, R7.reuse, RZ ;  /* 0x000000071a1a7224 */ /* 0x080fe200078e02ff */
[-C--:B------:R-:W-:Y:S01]  /*37e0*/  LEA R190, P1, R12, R200.reuse, 0x1 ;  /* 0x000000c80cbe7211 */ /* 0x080fe200078208ff */
[----:B------:R-:W-:Y:S01]  /*37f0*/  IMAD R27, R27, R7, RZ ;  /* 0x000000071b1b7224 */ /* 0x000fe200078e02ff */
[----:B------:R-:W-:-:S02]  /*3800*/  LEA R188, P0, R13, R200, 0x1 ;  /* 0x000000c80dbc7211 */ /* 0x000fc400078008ff */
[C---:B------:R-:W-:Y:S02]  /*3810*/  SEL R22, R6.reuse, R22, !P5 ;  /* 0x0000001606167207 */ /* 0x040fe40006800000 */
[C---:B------:R-:W-:Y:S02]  /*3820*/  SEL R23, R6.reuse, R23, !P5 ;  /* 0x0000001706177207 */ /* 0x040fe40006800000 */
[----:B------:R-:W-:Y:S01]  /*3830*/  SEL R29, R6, R29, !P5 ;  /* 0x0000001d061d7207 */ /* 0x000fe20006800000 */
[-C--:B------:R-:W-:Y:S01]  /*3840*/  IMAD R22, R22, R7.reuse, RZ ;  /* 0x0000000716167224 */ /* 0x080fe200078e02ff */
[C---:B------:R-:W-:Y:S01]  /*3850*/  SEL R30, R6.reuse, R30, !P5 ;  /* 0x0000001e061e7207 */ /* 0x040fe20006800000 */
[----:B------:R-:W-:Y:S01]  /*3860*/  IMAD R23, R23, R7, RZ ;  /* 0x0000000717177224 */ /* 0x000fe200078e02ff */
[C---:B------:R-:W-:Y:S01]  /*3870*/  SEL R31, R6.reuse, R31, !P5 ;  /* 0x0000001f061f7207 */ /* 0x040fe20006800000 */
[-C--:B------:R-:W-:Y:S01]  /*3880*/  IMAD R29, R29, R7.reuse, RZ ;  /* 0x000000071d1d7224 */ /* 0x080fe200078e02ff */
[----:B------:R-:W-:Y:S01]  /*3890*/  SEL R32, R6, R32, !P5 ;  /* 0x0000002006207207 */ /* 0x000fe20006800000 */
[----:B------:R-:W-:Y:S01]  /*38a0*/  IMAD R30, R30, R7, RZ ;  /* 0x000000071e1e7224 */ /* 0x000fe200078e02ff */
[C---:B------:R-:W-:Y:S01]  /*38b0*/  SEL R33, R6.reuse, R33, !P5 ;  /* 0x0000002106217207 */ /* 0x040fe20006800000 */
[-C--:B------:R-:W-:Y:S01]  /*38c0*/  IMAD R31, R31, R7.reuse, RZ ;  /* 0x000000071f1f7224 */ /* 0x080fe200078e02ff */
[----:B------:R-:W-:Y:S01]  /*38d0*/  SEL R34, R6, R34, !P5 ;  /* 0x0000002206227207 */ /* 0x000fe20006800000 */
[-C--:B------:R-:W-:Y:S01]  /*38e0*/  IMAD R32, R32, R7.reuse, RZ ;  /* 0x0000000720207224 */ /* 0x080fe200078e02ff */
[C---:B------:R-:W-:Y:S01]  /*38f0*/  SEL R36, R6.reuse, R36, !P5 ;  /* 0x0000002406247207 */ /* 0x040fe20006800000 */
[----:B------:R-:W-:Y:S01]  /*3900*/  IMAD R33, R33, R7, RZ ;  /* 0x0000000721217224 */ /* 0x000fe200078e02ff */
[----:B------:R-:W-:Y:S01]  /*3910*/  SEL R37, R6, R37, !P5 ;  /* 0x0000002506257207 */ /* 0x000fe20006800000 */
[-C--:B------:R-:W-:Y:S01]  /*3920*/  IMAD R34, R34, R7.reuse, RZ ;  /* 0x0000000722227224 */ /* 0x080fe200078e02ff */
[----:B------:R-:W-:Y:S01]  /*3930*/  SEL R38, R6, R38, !P5 ;  /* 0x0000002606267207 */ /* 0x000fe20006800000 */
[----:B------:R-:W-:Y:S01]  /*3940*/  IMAD R36, R36, R7, RZ ;  /* 0x0000000724247224 */ /* 0x000fe200078e02ff */
[C---:B------:R-:W-:Y:S01]  /*3950*/  SEL R39, R6.reuse, R39, !P5 ;  /* 0x0000002706277207 */ /* 0x040fe20006800000 */
[----:B------:R-:W-:Y:S01]  /*3960*/  IMAD R37, R37, R7, RZ ;  /* 0x0000000725257224 */ /* 0x000fe200078e02ff */
[----:B------:R-:W-:Y:S01]  /*3970*/  SEL R5, R6, R43, !P5 ;  /* 0x0000002b06057207 */ /* 0x000fe20006800000 */
[----:B------:R-:W-:Y:S01]  /*3980*/  IMAD R38, R38, R7, RZ ;  /* 0x0000000726267224 */ /* 0x000fe200078e02ff */
[C---:B------:R-:W-:Y:S01]  /*3990*/  SEL R46, R6.reuse, R46, !P5 ;  /* 0x0000002e062e7207 */ /* 0x040fe20006800000 */
[----:B------:R-:W0:Y:S01]  /*39a0*/  LDC R43, c[0x0][0x238] ;  /* 0x00008e00ff2b7b82 */ /* 0x000e220000000800 */
[C---:B------:R-:W-:Y:S01]  /*39b0*/  SEL R45, R6.reuse, R45, !P5 ;  /* 0x0000002d062d7207 */ /* 0x040fe20006800000 */
[----:B------:R-:W-:Y:S01]  /*39c0*/  IMAD R39, R39, R7, RZ ;  /* 0x0000000727277224 */ /* 0x000fe200078e02ff */
[C---:B------:R-:W-:Y:S01]  /*39d0*/  SEL R47, R6.reuse, R47, !P5 ;  /* 0x0000002f062f7207 */ /* 0x040fe20006800000 */
[-C--:B------:R-:W-:Y:S01]  /*39e0*/  IMAD R5, R5, R7.reuse, RZ ;  /* 0x0000000705057224 */ /* 0x080fe200078e02ff */
[C---:B------:R-:W-:Y:S01]  /*39f0*/  SEL R48, R6.reuse, R48, !P5 ;  /* 0x0000003006307207 */ /* 0x040fe20006800000 */
[-C--:B------:R-:W-:Y:S01]  /*3a00*/  IMAD R45, R45, R7.reuse, RZ ;  /* 0x000000072d2d7224 */ /* 0x080fe200078e02ff */
[----:B------:R-:W-:Y:S01]  /*3a10*/  SEL R50, R6, R50, !P5 ;  /* 0x0000003206327207 */ /* 0x000fe20006800000 */
[-C--:B------:R-:W-:Y:S01]  /*3a20*/  IMAD R46, R46, R7.reuse, RZ ;  /* 0x000000072e2e7224 */ /* 0x080fe200078e02ff */
[C---:B------:R-:W-:Y:S01]  /*3a30*/  SEL R52, R6.reuse, R52, !P5 ;  /* 0x0000003406347207 */ /* 0x040fe20006800000 */
[-C--:B------:R-:W-:Y:S01]  /*3a40*/  IMAD R47, R47, R7.reuse, RZ ;  /* 0x000000072f2f7224 */ /* 0x080fe200078e02ff */
[----:B------:R-:W-:Y:S01]  /*3a50*/  SEL R54, R6, R54, !P5 ;  /* 0x0000003606367207 */ /* 0x000fe20006800000 */
        /* <DEDUP_REMOVED lines=47> */
[----:B------:R-:W-:Y:S01]  /*3d50*/  LEA R198, P6, R11, R200, 0x1 ;  /* 0x000000c80bc67211 */ /* 0x000fe200078c08ff */
[-C--:B------:R-:W-:Y:S01]  /*3d60*/  IMAD R98, R98, R7.reuse, RZ ;  /* 0x0000000762627224 */ /* 0x080fe200078e02ff */
[----:B------:R-:W-:Y:S01]  /*3d70*/  SEL R6, R6, R102, !P5 ;  /* 0x0000006606067207 */ /* 0x000fe20006800000 */
[----:B------:R-:W-:Y:S01]  /*3d80*/  IMAD R90, R90, R7, RZ ;  /* 0x000000075a5a7224 */ /* 0x000fe200078e02ff */
[----:B------:R-:W-:Y:S01]  /*3d90*/  LEA.HI.X.SX32 R163, R21, R201, 0x1, P4 ;  /* 0x000000c915a37211 */ /* 0x000fe200020f0eff */
[-C--:B------:R-:W-:Y:S01]  /*3da0*/  IMAD R100, R100, R7.reuse, RZ ;  /* 0x0000000764647224 */ /* 0x080fe200078e02ff */
[-C--:B------:R-:W-:Y:S01]  /*3db0*/  LEA R196, P5, R10, R200.reuse, 0x1 ;  /* 0x000000c80ac47211 */ /* 0x080fe200078a08ff */
[----:B------:R-:W-:Y:S01]  /*3dc0*/  IMAD R209, R6, R7, RZ ;  /* 0x0000000706d17224 */ /* 0x000fe200078e02ff */
[----:B------:R-:W-:Y:S01]  /*3dd0*/  LEA.HI.X.SX32 R185, R8, R201, 0x1, P3 ;  /* 0x000000c908b97211 */ /* 0x000fe200018f0eff */
[----:B0-----:R-:W-:Y:S01]  /*3de0*/  IMAD R221, R2, R43, RZ ;  /* 0x0000002b02dd7224 */ /* 0x001fe200078e02ff */
[----:B------:R-:W-:Y:S01]  /*3df0*/  LEA.HI.X.SX32 R183, R9, R201, 0x1, P2 ;  /* 0x000000c909b77211 */ /* 0x000fe200010f0eff */
[----:B------:R-:W-:Y:S01]  /*3e00*/  IMAD R225, R4, R43, RZ ;  /* 0x0000002b04e17224 */ /* 0x000fe200078e02ff */
[----:B------:R-:W-:Y:S01]  /*3e10*/  LEA.HI.X.SX32 R181, R12, R201, 0x1, P1 ;  /* 0x000000c90cb57211 */ /* 0x000fe200008f0eff */
[----:B------:R-:W-:Y:S01]  /*3e20*/  IMAD R227, R0, R43, RZ ;  /* 0x0000002b00e37224 */ /* 0x000fe200078e02ff */
[----:B------:R-:W-:Y:S01]  /*3e30*/  LEA.HI.X.SX32 R179, R13, R201, 0x1, P0 ;  /* 0x000000c90db37211 */ /* 0x000fe200000f0eff */
[----:B------:R-:W-:Y:S01]  /*3e40*/  IMAD R223, R3, R43, RZ ;  /* 0x0000002b03df7224 */ /* 0x000fe200078e02ff */
[----:B------:R-:W-:-:S02]  /*3e50*/  LEA R158, P4, R28, R200, 0x1 ;  /* 0x000000c81c9e7211 */ /* 0x000fc400078808ff */
[----:B------:R-:W-:Y:S02]  /*3e60*/  CS2R R102, SRZ ;  /* 0x0000000000667805 */ /* 0x000fe4000001ff00 */
[-C--:B------:R-:W-:Y:S02]  /*3e70*/  LEA R180, P3, R17, R200.reuse, 0x1 ;  /* 0x000000c811b47211 */ /* 0x080fe400078608ff */
[-C--:B------:R-:W-:Y:S02]  /*3e80*/  LEA R178, P2, R18, R200.reuse, 0x1 ;  /* 0x000000c812b27211 */ /* 0x080fe400078408ff */
[-C--:B------:R-:W-:Y:S02]  /*3e90*/  LEA R176, P1, R19, R200.reuse, 0x1 ;  /* 0x000000c813b07211 */ /* 0x080fe400078208ff */
[----:B------:R-:W-:Y:S02]  /*3ea0*/  LEA R174, P0, R20, R200, 0x1 ;  /* 0x000000c814ae7211 */ /* 0x000fe400078008ff */
[----:B------:R-:W-:-:S02]  /*3eb0*/  LEA.HI.X.SX32 R189, R11, R201, 0x1, P6 ;  /* 0x000000c90bbd7211 */ /* 0x000fc400030f0eff */
[-C--:B------:R-:W-:Y:S02]  /*3ec0*/  LEA R184, P6, R15, R200.reuse, 0x1 ;  /* 0x000000c80fb87211 */ /* 0x080fe400078c08ff */
[-C--:B------:R-:W-:Y:S02]  /*3ed0*/  LEA.HI.X.SX32 R187, R10, R201.reuse, 0x1, P5 ;  /* 0x000000c90abb7211 */ /* 0x080fe400028f0eff */
[-C--:B------:R-:W-:Y:S02]  /*3ee0*/  LEA.HI.X.SX32 R149, R28, R201.reuse, 0x1, P4 ;  /* 0x000000c91c957211 */ /* 0x080fe400020f0eff */
[----:B------:R-:W-:Y:S02]  /*3ef0*/  LEA R182, P5, R16, R200, 0x1 ;  /* 0x000000c810b67211 */ /* 0x000fe400078a08ff */
[-C--:B------:R-:W-:Y:S02]  /*3f00*/  LEA.HI.X.SX32 R171, R17, R201.reuse, 0x1, P3 ;  /* 0x000000c911ab7211 */ /* 0x080fe400018f0eff */
[----:B------:R-:W-:-:S02]  /*3f10*/  LEA.HI.X.SX32 R169, R18, R201, 0x1, P2 ;  /* 0x000000c912a97211 */ /* 0x000fc400010f0eff */
[-C--:B------:R-:W-:Y:S02]  /*3f20*/  LEA.HI.X.SX32 R167, R19, R201.reuse, 0x1, P1 ;  /* 0x000000c913a77211 */ /* 0x080fe400008f0eff */
[----:B------:R-:W-:Y:S02]  /*3f30*/  LEA.HI.X.SX32 R165, R20, R201, 0x1, P0 ;  /* 0x000000c914a57211 */ /* 0x000fe400000f0eff */
[-C--:B------:R-:W-:Y:S02]  /*3f40*/  LEA R142, P4, R35, R200.reuse, 0x1 ;  /* 0x000000c8238e7211 */ /* 0x080fe400078808ff */
[-C--:B------:R-:W-:Y:S02]  /*3f50*/  LEA R166, P3, R24, R200.reuse, 0x1 ;  /* 0x000000c818a67211 */ /* 0x080fe400078608ff */
[-C--:B------:R-:W-:Y:S02]  /*3f60*/  LEA R164, P2, R25, R200.reuse, 0x1 ;  /* 0x000000c819a47211 */ /* 0x080fe400078408ff */
[----:B------:R-:W-:-:S02]  /*3f70*/  LEA R162, P1, R26, R200, 0x1 ;  /* 0x000000c81aa27211 */ /* 0x000fc400078208ff */
[-C--:B------:R-:W-:Y:S02]  /*3f80*/  LEA R160, P0, R27, R200.reuse, 0x1 ;  /* 0x000000c81ba07211 */ /* 0x080fe400078008ff */
[-C--:B------:R-:W-:Y:S02]  /*3f90*/  LEA.HI.X.SX32 R175, R15, R201.reuse, 0x1, P6 ;  /* 0x000000c90faf7211 */ /* 0x080fe400030f0eff */
[-C--:B------:R-:W-:Y:S02]  /*3fa0*/  LEA R170, P6, R22, R200.reuse, 0x1 ;  /* 0x000000c816aa7211 */ /* 0x080fe400078c08ff */
[-C--:B------:R-:W-:Y:S02]  /*3fb0*/  LEA.HI.X.SX32 R173, R16, R201.reuse, 0x1, P5 ;  /* 0x000000c910ad7211 */ /* 0x080fe400028f0eff */
[----:B------:R-:W-:Y:S02]  /*3fc0*/  LEA.HI.X.SX32 R133, R35, R201, 0x1, P4 ;  /* 0x000000c923857211 */ /* 0x000fe400020f0eff */
[----:B------:R-:W-:-:S02]  /*3fd0*/  LEA R168, P5, R23, R200, 0x1 ;  /* 0x000000c817a87211 */ /* 0x000fc400078a08ff */
[-C--:B------:R-:W-:Y:S02]  /*3fe0*/  LEA.HI.X.SX32 R157, R24, R201.reuse, 0x1, P3 ;  /* 0x000000c9189d7211 */ /* 0x080fe400018f0eff */
[-C--:B------:R-:W-:Y:S02]  /*3ff0*/  LEA.HI.X.SX32 R155, R25, R201.reuse, 0x1, P2 ;  /* 0x000000c9199b7211 */ /* 0x080fe400010f0eff */
[-C--:B------:R-:W-:Y:S02]  /*4000*/  LEA.HI.X.SX32 R153, R26, R201.reuse, 0x1, P1 ;  /* 0x000000c91a997211 */ /* 0x080fe400008f0eff */
[----:B------:R-:W-:Y:S02]  /*4010*/  LEA.HI.X.SX32 R151, R27, R201, 0x1, P0 ;  /* 0x000000c91b977211 */ /* 0x000fe400000f0eff */
[-C--:B------:R-:W-:Y:S02]  /*4020*/  LEA R128, P4, R45, R200.reuse, 0x1 ;  /* 0x000000c82d807211 */ /* 0x080fe400078808ff */
[----:B------:R-:W-:-:S02]  /*4030*/  LEA R152, P3, R31, R200, 0x1 ;  /* 0x000000c81f987211 */ /* 0x000fc400078608ff */
[-C--:B------:R-:W-:Y:S02]  /*4040*/  LEA R150, P2, R32, R200.reuse, 0x1 ;  /* 0x000000c820967211 */ /* 0x080fe400078408ff */
[-C--:B------:R-:W-:Y:S02]  /*4050*/  LEA R148, P1, R33, R200.reuse, 0x1 ;  /* 0x000000c821947211 */ /* 0x080fe400078208ff */
[-C--:B------:R-:W-:Y:S02]  /*4060*/  LEA R144, P0, R34, R200.reuse, 0x1 ;  /* 0x000000c822907211 */ /* 0x080fe400078008ff */
[-C--:B------:R-:W-:Y:S02]  /*4070*/  LEA.HI.X.SX32 R161, R22, R201.reuse, 0x1, P6 ;  /* 0x000000c916a17211 */ /* 0x080fe400030f0eff */
[----:B------:R-:W-:Y:S02]  /*4080*/  LEA R156, P6, R29, R200, 0x1 ;  /* 0x000000c81d9c7211 */ /* 0x000fe400078c08ff */
[----:B------:R-:W-:-:S02]  /*4090*/  LEA.HI.X.SX32 R159, R23, R201, 0x1, P5 ;  /* 0x000000c9179f7211 */ /* 0x000fc400028f0eff */
[-C--:B------:R-:W-:Y:S02]  /*40a0*/  LEA.HI.X.SX32 R119, R45, R201.reuse, 0x1, P4 ;  /* 0x000000c92d777211 */ /* 0x080fe400020f0eff */
[----:B------:R-:W-:Y:S01]  /*40b0*/  LEA R154, P5, R30, R200, 0x1 ;  /* 0x000000c81e9a7211 */ /* 0x000fe200078a08ff */
[----:B------:R-:W0:Y:S01]  /*40c0*/  LDC R45, c[0x0][0x23c] ;  /* 0x00008f00ff2d7b82 */ /* 0x000e220000000800 */
[-C--:B------:R-:W-:Y:S02]  /*40d0*/  LEA.HI.X.SX32 R141, R31, R201.reuse, 0x1, P3 ;  /* 0x000000c91f8d7211 */ /* 0x080fe400018f0eff */
[-C--:B------:R-:W-:Y:S02]  /*40e0*/  LEA.HI.X.SX32 R139, R32, R201.reuse, 0x1, P2 ;  /* 0x000000c9208b7211 */ /* 0x080fe400010f0eff */
[-C--:B------:R-:W-:Y:S02]  /*40f0*/  LEA.HI.X.SX32 R137, R33, R201.reuse, 0x1, P1 ;  /* 0x000000c921897211 */ /* 0x080fe400008f0eff */
[----:B------:R-:W-:-:S02]  /*4100*/  LEA.HI.X.SX32 R135, R34, R201, 0x1, P0 ;  /* 0x000000c922877211 */ /* 0x000fc400000f0eff */
[-C--:B------:R-:W-:Y:S02]  /*4110*/  LEA R136, P3, R38, R200.reuse, 0x1 ;  /* 0x000000c826887211 */ /* 0x080fe400078608ff */
[-C--:B------:R-:W-:Y:S02]  /*4120*/  LEA R134, P2, R39, R200.reuse, 0x1 ;  /* 0x000000c827867211 */ /* 0x080fe400078408ff */
[-C--:B------:R-:W-:Y:S02]  /*4130*/  LEA R132, P1, R5, R200.reuse, 0x1 ;  /* 0x000000c805847211 */ /* 0x080fe400078208ff */
[-C--:B------:R-:W-:Y:S02]  /*4140*/  LEA R130, P0, R46, R200.reuse, 0x1 ;  /* 0x000000c82e827211 */ /* 0x080fe400078008ff */
[----:B------:R-:W-:Y:S02]  /*4150*/  LEA.HI.X.SX32 R145, R29, R201, 0x1, P6 ;  /* 0x000000c91d917211 */ /* 0x000fe400030f0eff */
[----:B------:R-:W-:-:S02]  /*4160*/  LEA R140, P6, R36, R200, 0x1 ;  /* 0x000000c8248c7211 */ /* 0x000fc400078c08ff */
[----:B------:R-:W-:Y:S02]  /*4170*/  LEA.HI.X.SX32 R143, R30, R201, 0x1, P5 ;  /* 0x000000c91e8f7211 */ /* 0x000fe400028f0eff */
[----:B------:R-:W-:Y:S01]  /*4180*/  LEA R138, P5, R37, R200, 0x1 ;  /* 0x000000c8258a7211 */ /* 0x000fe200078a08ff */
[----:B0-----:R-:W-:Y:S01]  /*4190*/  IMAD R40, R40, R45, RZ ;  /* 0x0000002d28287224 */ /* 0x001fe200078e02ff */
[-C--:B------:R-:W-:Y:S01]  /*41a0*/  LEA.HI.X.SX32 R127, R38, R201.reuse, 0x1, P3 ;  /* 0x000000c9267f7211 */ /* 0x080fe200018f0eff */
[----:B------:R-:W-:Y:S01]  /*41b0*/  IMAD.SHL.U32 R208, R45, 0x20, RZ ;  /* 0x000000202dd07824 */ /* 0x000fe200078e00ff */
[-C--:B------:R-:W-:Y:S01]  /*41c0*/  LEA.HI.X.SX32 R125, R39, R201.reuse, 0x1, P2 ;  /* 0x000000c9277d7211 */ /* 0x080fe200010f0eff */
[----:B------:R-:W-:Y:S01]  /*41d0*/  IMAD.SHL.U32 R211, R40, 0x2, RZ ;  /* 0x0000000228d37824 */ /* 0x000fe200078e00ff */
        /* <DEDUP_REMOVED lines=8> */
[-C--:B------:R-:W-:Y:S02]  /*4260*/  LEA.HI.X.SX32 R129, R37, R201.reuse, 0x1, P5 ;  /* 0x000000c925817211 */ /* 0x080fe400028f0eff */
[-C--:B------:R-:W-:Y:S02]  /*4270*/  LEA.HI.X.SX32 R113, R50, R201.reuse, 0x1, P3 ;  /* 0x000000c932717211 */ /* 0x080fe400018f0eff */
[-C--:B------:R-:W-:Y:S02]  /*4280*/  LEA.HI.X.SX32 R39, R52, R201.reuse, 0x1, P2 ;  /* 0x000000c934277211 */ /* 0x080fe400010f0eff */
[-C--:B------:R-:W-:Y:S02]  /*4290*/  LEA.HI.X.SX32 R37, R54, R201.reuse, 0x1, P1 ;  /* 0x000000c936257211 */ /* 0x080fe400008f0eff */
[----:B------:R-:W-:Y:S02]  /*42a0*/  LEA.HI.X.SX32 R35, R56, R201, 0x1, P0 ;  /* 0x000000c938237211 */ /* 0x000fe400000f0eff */
[----:B------:R-:W-:-:S02]  /*42b0*/  CS2R R56, SRZ ;  /* 0x0000000000387805 */ /* 0x000fc4000001ff00 */
[-C--:B------:R-:W-:Y:S02]  /*42c0*/  LEA R36, P3, R64, R200.reuse, 0x1 ;  /* 0x000000c840247211 */ /* 0x080fe400078608ff */
[-C--:B------:R-:W-:Y:S02]  /*42d0*/  LEA R34, P2, R66, R200.reuse, 0x1 ;  /* 0x000000c842227211 */ /* 0x080fe400078408ff */
[-C--:B------:R-:W-:Y:S02]  /*42e0*/  LEA R32, P1, R68, R200.reuse, 0x1 ;  /* 0x000000c844207211 */ /* 0x080fe400078208ff */
[-C--:B------:R-:W-:Y:S02]  /*42f0*/  LEA R30, P0, R70, R200.reuse, 0x1 ;  /* 0x000000c8461e7211 */ /* 0x080fe400078008ff */
[-C--:B------:R-:W-:Y:S02]  /*4300*/  LEA R124, P5, R48, R200.reuse, 0x1 ;  /* 0x000000c8307c7211 */ /* 0x080fe400078a08ff */
[----:B------:R-:W-:-:S02]  /*4310*/  LEA R114, P4, R58, R200, 0x1 ;  /* 0x000000c83a727211 */ /* 0x000fc400078808ff */
[-C--:B------:R-:W-:Y:S02]  /*4320*/  LEA.HI.X.SX32 R117, R47, R201.reuse, 0x1, P6 ;  /* 0x000000c92f757211 */ /* 0x080fe400030f0eff */
[----:B------:R-:W-:Y:S02]  /*4330*/  LEA R112, P6, R60, R200, 0x1 ;  /* 0x000000c83c707211 */ /* 0x000fe400078c08ff */
[-C--:B------:R-:W-:Y:S02]  /*4340*/  LEA.HI.X.SX32 R27, R64, R201.reuse, 0x1, P3 ;  /* 0x000000c9401b7211 */ /* 0x080fe400018f0eff */
[-C--:B------:R-:W-:Y:S02]  /*4350*/  LEA.HI.X.SX32 R25, R66, R201.reuse, 0x1, P2 ;  /* 0x000000c942197211 */ /* 0x080fe400010f0eff */
[-C--:B------:R-:W-:Y:S02]  /*4360*/  LEA.HI.X.SX32 R23, R68, R201.reuse, 0x1, P1 ;  /* 0x000000c944177211 */ /* 0x080fe400008f0eff */
[----:B------:R-:W-:-:S02]  /*4370*/  LEA.HI.X.SX32 R21, R70, R201, 0x1, P0 ;  /* 0x000000c946157211 */ /* 0x000fc400000f0eff */
[-C--:B------:R-:W-:Y:S02]  /*4380*/  LEA.HI.X.SX32 R115, R48, R201.reuse, 0x1, P5 ;  /* 0x000000c930737211 */ /* 0x080fe400028f0eff */
[----:B------:R-:W-:Y:S02]  /*4390*/  LEA.HI.X.SX32 R33, R58, R201, 0x1, P4 ;  /* 0x000000c93a217211 */ /* 0x000fe400020f0eff */
[----:B------:R-:W-:Y:S02]  /*43a0*/  CS2R R58, SRZ ;  /* 0x00000000003a7805 */ /* 0x000fe4000001ff00 */
[-C--:B------:R-:W-:Y:S02]  /*43b0*/  LEA R22, P3, R78, R200.reuse, 0x1 ;  /* 0x000000c84e167211 */ /* 0x080fe400078608ff */
        /* <DEDUP_REMOVED lines=9> */
[-C--:B------:R-:W-:Y:S02]  /*4450*/  LEA.HI.X.SX32 R9, R82, R201.reuse, 0x1, P1 ;  /* 0x000000c952097211 */ /* 0x080fe400008f0eff */
[-C--:B------:R-:W-:Y:S02]  /*4460*/  LEA.HI.X.SX32 R7, R84, R201.reuse, 0x1, P0 ;  /* 0x000000c954077211 */ /* 0x080fe400000f0eff */
[----:B------:R-:W-:Y:S02]  /*4470*/  CS2R R84, SRZ ;  /* 0x0000000000547805 */ /* 0x000fe4000001ff00 */
[-C--:B------:R-:W-:Y:S02]  /*4480*/  LEA.HI.X.SX32 R29, R62, R201.reuse, 0x1, P5 ;  /* 0x000000c93e1d7211 */ /* 0x080fe400028f0eff */
[----:B------:R-:W-:-:S02]  /*4490*/  LEA.HI.X.SX32 R19, R72, R201, 0x1, P4 ;  /* 0x000000c948137211 */ /* 0x000fc400020f0eff */
        /* <DEDUP_REMOVED lines=9> */
[----:B------:R-:W-:Y:S02]  /*4530*/  CS2R R92, SRZ ;  /* 0x00000000005c7805 */ /* 0x000fe4000001ff00 */
[----:B------:R-:W-:Y:S02]  /*4540*/  LEA.HI.X.SX32 R205, R94, R201, 0x1, P2 ;  /* 0x000000c95ecd7211 */ /* 0x000fe400010f0eff */
[----:B------:R-:W-:-:S02]  /*4550*/  CS2R R94, SRZ ;  /* 0x00000000005e7805 */ /* 0x000fc4000001ff00 */
[-C--:B------:R-:W-:Y:S02]  /*4560*/  LEA.HI.X.SX32 R197, R96, R201.reuse, 0x1, P1 ;  /* 0x000000c960c57211 */ /* 0x080fe400008f0eff */
[----:B------:R-:W-:Y:S02]  /*4570*/  CS2R R96, SRZ ;  /* 0x0000000000607805 */ /* 0x000fe4000001ff00 */
[-C--:B------:R-:W-:Y:S02]  /*4580*/  LEA.HI.X.SX32 R207, R98, R201.reuse, 0x1, P0 ;  /* 0x000000c962cf7211 */ /* 0x080fe400000f0eff */
[----:B------:R-:W-:Y:S02]  /*4590*/  CS2R R98, SRZ ;  /* 0x0000000000627805 */ /* 0x000fe4000001ff00 */
[-C--:B------:R-:W-:Y:S02]  /*45a0*/  LEA.HI.X.SX32 R15, R76, R201.reuse, 0x1, P5 ;  /* 0x000000c94c0f7211 */ /* 0x080fe400028f0eff */
[----:B------:R-:W-:-:S02]  /*45b0*/  LEA.HI.X.SX32 R5, R86, R201, 0x1, P4 ;  /* 0x000000c956057211 */ /* 0x000fc400020f0eff */
[----:B------:R-:W-:Y:S02]  /*45c0*/  CS2R R86, SRZ ;  /* 0x0000000000567805 */ /* 0x000fe4000001ff00 */
[----:B------:R-:W-:Y:S02]  /*45d0*/  LEA R213, P0, R221, UR4, 0x1 ;  /* 0x00000004ddd57c11 */ /* 0x000fe4000f8008ff */
[----:B------:R-:W-:Y:S02]  /*45e0*/  LEA R215, P1, R223, UR4, 0x1 ;  /* 0x00000004dfd77c11 */ /* 0x000fe4000f8208ff */
[----:B------:R-:W-:Y:S02]  /*45f0*/  LEA R217, P2, R225, UR4, 0x1 ;  /* 0x00000004e1d97c11 */ /* 0x000fe4000f8408ff */
[----:B------:R-:W-:Y:S01]  /*4600*/  LEA R219, P3, R227, UR4, 0x1 ;  /* 0x00000004e3db7c11 */ /* 0x000fe2000f8608ff */
[----:B------:R-:W-:Y:S01]  /*4610*/  ULDC UR4, c[0x0][0x234] ;  /* 0x00008d0000047ab9 */ /* 0x000fe20000000800 */
[-C--:B------:R-:W-:Y:S01]  /*4620*/  LEA R10, P5, R90, R200.reuse, 0x1 ;  /* 0x000000c85a0a7211 */ /* 0x080fe200078a08ff */
[----:B------:R-:W-:Y:S01]  /*4630*/  IMAD R41, R41, UR4, RZ ;  /* 0x0000000429297c24 */ /* 0x000fe2000f8e02ff */
[----:B------:R-:W-:-:S02]  /*4640*/  LEA R0, P4, R100, R200, 0x1 ;  /* 0x000000c864007211 */ /* 0x000fc400078808ff */
[-C--:B------:R-:W-:Y:S02]  /*4650*/  LEA.HI.X.SX32 R3, R88, R201.reuse, 0x1, P6 ;  /* 0x000000c958037211 */ /* 0x080fe400030f0eff */
[----:B------:R-:W-:Y:S02]  /*4660*/  CS2R R88, SRZ ;  /* 0x0000000000587805 */ /* 0x000fe4000001ff00 */
[----:B------:R-:W-:Y:S01]  /*4670*/  LEA R200, P6, R209, R200, 0x1 ;  /* 0x000000c8d1c87211 */ /* 0x000fe200078c08ff */
[----:B------:R-:W-:Y:S01]  /*4680*/  IMAD.WIDE R146, R41, 0x2, RZ ;  /* 0x0000000229927825 */ /* 0x000fe200078e02ff */
[----:B------:R-:W-:Y:S02]  /*4690*/  SHF.L.U32 R210, R43, 0x5, RZ ;  /* 0x000000052bd27819 */ /* 0x000fe400000006ff */
[----:B------:R-:W-:Y:S02]  /*46a0*/  SHF.R.S32.HI R43, RZ, 0x1f, R40 ;  /* 0x0000001fff2b7819 */ /* 0x000fe40000011428 */
[----:B------:R-:W-:-:S02]  /*46b0*/  LEA.HI.X.SX32 R203, R90, R201, 0x1, P5 ;  /* 0x000000c95acb7211 */ /* 0x000fc400028f0eff */
[----:B------:R-:W-:Y:S02]  /*46c0*/  CS2R R90, SRZ ;  /* 0x00000000005a7805 */ /* 0x000fe4000001ff00 */
[-C--:B------:R-:W-:Y:S02]  /*46d0*/  LEA.HI.X.SX32 R199, R100, R201.reuse, 0x1, P4 ;  /* 0x000000c964c77211 */ /* 0x080fe400020f0eff */
[----:B------:R-:W-:Y:S02]  /*46e0*/  CS2R R100, SRZ ;  /* 0x0000000000647805 */ /* 0x000fe4000001ff00 */
[----:B------:R-:W-:Y:S01]  /*46f0*/  LEA.HI.X.SX32 R209, R209, R201, 0x1, P6 ;  /* 0x000000c9d1d17211 */ /* 0x000fe200030f0eff */
[----:B------:R-:W-:Y:S01]  /*4700*/  IMAD.SHL.U32 R201, R44, 0x10, RZ ;  /* 0x000000102cc97824 */ /* 0x000fe200078e00ff */
[----:B------:R-:W-:Y:S02]  /*4710*/  LEA.HI.X.SX32 R221, R221, UR5, 0x1, P0 ;  /* 0x00000005dddd7c11 */ /* 0x000fe400080f0eff */
[----:B------:R-:W-:-:S02]  /*4720*/  LEA.HI.X.SX32 R223, R223, UR5, 0x1, P1 ;  /* 0x00000005dfdf7c11 */ /* 0x000fc400088f0eff */
[----:B------:R-:W-:Y:S02]  /*4730*/  LEA.HI.X.SX32 R225, R225, UR5, 0x1, P2 ;  /* 0x00000005e1e17c11 */ /* 0x000fe400090f0eff */
[----:B------:R-:W-:Y:S02]  /*4740*/  LEA.HI.X.SX32 R227, R227, UR5, 0x1, P3 ;  /* 0x00000005e3e37c11 */ /* 0x000fe400098f0eff */
[----:B------:R-:W-:-:S07]  /*4750*/  SHF.L.U64.HI R204, R40, 0x1, R43 ;  /* 0x0000000128cc7819 */ /* 0x000fce000001022b */
.L_x_2:
[----:B------:R-:W0:Y:S01]  /*4760*/  S2R R45, SR_TID.X ;  /* 0x00000000002d7919 */ /* 0x000e220000002100 */
[----:B------:R-:W-:Y:S02]  /*4770*/  PRMT R247, RZ, 0x7610, R247 ;  /* 0x00007610fff77816 */ /* 0x000fe400000000f7 */
[C---:B------:R-:W-:Y:S02]  /*4780*/  IADD3 R52, P6, R146.reuse, R217, RZ ;  /* 0x000000d992347210 */ /* 0x040fe40007fde0ff */
[----:B------:R-:W-:Y:S02]  /*4790*/  IADD3 R48, P5, R146, R215, RZ ;  /* 0x000000d792307210 */ /* 0x000fe40007fbe0ff */
[----:B0-----:R-:W-:Y:S02]  /*47a0*/  SHF.R.U32.HI R41, RZ, 0x4, R45 ;  /* 0x00000004ff297819 */ /* 0x001fe4000001162d */
[----:B------:R-:W-:Y:S02]  /*47b0*/  LOP3.LUT R40, R45, 0x1f, RZ, 0xc0, !PT ;  /* 0x0000001f2d287812 */ /* 0x000fe400078ec0ff */
[----:B------:R-:W-:-:S02]  /*47c0*/  SGXT.U32 R41, R41, 0x3 ;  /* 0x000000032929781a */ /* 0x000fc40000000000 */
[----:B------:R-:W-:Y:S02]  /*47d0*/  ISETP.GE.AND P0, PT, R40, UR7, PT ;  /* 0x0000000728007c0c */ /* 0x000fe4000bf06270 */
[C---:B------:R-:W-:Y:S02]  /*47e0*/  ISETP.GE.AND P4, PT, R41.reuse, UR7, PT ;  /* 0x0000000729007c0c */ /* 0x040fe4000bf86270 */
[C---:B------:R-:W-:Y:S02]  /*47f0*/  LOP3.LUT R42, R41.reuse, 0x8, RZ, 0xfc, !PT ;  /* 0x00000008292a7812 */ /* 0x040fe400078efcff */
[----:B------:R-:W-:Y:S02]  /*4800*/  IADD3 R40, P1, R146, R219, RZ ;  /* 0x000000db92287210 */ /* 0x000fe40007f3e0ff */
[----:B------:R-:W-:Y:S02]  /*4810*/  ISETP.GE.AND P3, PT, R42, UR7, PT ;  /* 0x000000072a007c0c */ /* 0x000fe4000bf66270 */
[----:B------:R-:W-:-:S02]  /*4820*/  LOP3.LUT R43, R41, 0x10, RZ, 0xfc, !PT ;  /* 0x00000010292b7812 */ /* 0x000fc400078efcff */
[----:B------:R-:W-:Y:S01]  /*4830*/  LOP3.LUT R42, R41, 0x18, RZ, 0xfc, !PT ;  /* 0x00000018292a7812 */ /* 0x000fe200078efcff */
[----:B------:R-:W-:Y:S01]  /*4840*/  IMAD.X R41, R147, 0x1, R227, P1 ;  /* 0x0000000193297824 */ /* 0x000fe200008e06e3 */
[----:B------:R-:W-:Y:S02]  /*4850*/  ISETP.GE.AND P2, PT, R43, UR7, PT ;  /* 0x000000072b007c0c */ /* 0x000fe4000bf46270 */
[----:B------:R-:W-:Y:S02]  /*4860*/  ISETP.GE.AND P1, PT, R42, UR7, PT ;  /* 0x000000072a007c0c */ /* 0x000fe4000bf26270 */
[----:B------:R0:W2:Y:S01]  /*4870*/  @!P4 LDG.E.U16 R247, desc[UR8][R40.64] ;  /* 0x0000000828f7c981 */ /* 0x0000a2000c1e1500 */
[----:B------:R-:W-:Y:S01]  /*4880*/  IADD3 R42, P4, R146, R213, RZ ;  /* 0x000000d5922a7210 */ /* 0x000fe20007f9e0ff */
[C---:B------:R-:W-:Y:S01]  /*4890*/  IMAD.X R53, R147.reuse, 0x1, R225, P6 ;  /* 0x0000000193357824 */ /* 0x040fe200030e06e1 */
[----:B------:R-:W-:Y:S01]  /*48a0*/  PRMT R212, RZ, 0x7610, R212 ;  /* 0x00007610ffd47816 */ /* 0x000fe200000000d4 */
[C---:B------:R-:W-:Y:S01]  /*48b0*/  IMAD.X R49, R147.reuse, 0x1, R223, P5 ;  /* 0x0000000193317824 */ /* 0x040fe200028e06df */
[----:B------:R-:W-:Y:S01]  /*48c0*/  PRMT R80, RZ, 0x7610, R80 ;  /* 0x00007610ff507816 */ /* 0x000fe20000000050 */
[----:B------:R-:W-:Y:S01]  /*48d0*/  IMAD.X R43, R147, 0x1, R221, P4 ;  /* 0x00000001932b7824 */ /* 0x000fe200020e06dd */
[----:B------:R-:W-:-:S02]  /*48e0*/  PRMT R251, RZ, 0x7610, R251 ;  /* 0x00007610fffb7816 */ /* 0x000fc400000000fb */
[----:B------:R1:W3:Y:S04]  /*48f0*/  @!P3 LDG.E.U16 R212, desc[UR8][R52.64] ;  /* 0x0000000834d4b981 */ /* 0x0002e8000c1e1500 */
[----:B------:R-:W4:Y:S01]  /*4900*/  @!P2 LDG.E.U16 R80, desc[UR8][R48.64] ;  /* 0x000000083050a981 */ /* 0x000f22000c1e1500 */
[----:B------:R-:W-:-:S03]  /*4910*/  IADD3 R50, P2, R198, R211, RZ ;  /* 0x000000d3c6327210 */ /* 0x000fc60007f5e0ff */
[----:B------:R5:W4:Y:S01]  /*4920*/  @!P1 LDG.E.U16 R251, desc[UR8][R42.64] ;  /* 0x000000082afb9981 */ /* 0x000b22000c1e1500 */
[-C--:B0-----:R-:W-:Y:S01]  /*4930*/  IADD3 R40, P1, R2, R211.reuse, RZ ;  /* 0x000000d302287210 */ /* 0x081fe20007f3e0ff */
[----:B------:R-:W-:Y:S01]  /*4940*/  IMAD.X R51, R189, 0x1, R204, P2 ;  /* 0x00000001bd337824 */ /* 0x000fe200010e06cc */
[----:B------:R-:W-:Y:S01]  /*4950*/  PRMT R82, RZ, 0x7610, R82 ;  /* 0x00007610ff527816 */ /* 0x000fe20000000052 */
[----:B------:R-:W-:Y:S01]  /*4960*/  BAR.SYNC.DEFER_BLOCKING 0x0 ;  /* 0x0000000000007b1d */ /* 0x000fe20000010000 */
[----:B------:R-:W-:Y:S02]  /*4970*/  IADD3.X R41, R207, R204, RZ, P1, !PT ;  /* 0x000000cccf297210 */ /* 0x000fe40000ffe4ff */
[-C--:B-1----:R-:W-:Y:S02]  /*4980*/  IADD3 R52, P1, R6, R211.reuse, RZ ;  /* 0x000000d306347210 */ /* 0x082fe40007f3e0ff */
[----:B------:R-:W-:Y:S02]  /*4990*/  PRMT R44, RZ, 0x7610, R44 ;  /* 0x00007610ff2c7816 */ /* 0x000fe4000000002c */
[----:B------:R-:W-:Y:S01]  /*49a0*/  PRMT R245, RZ, 0x7610, R245 ;  /* 0x00007610fff57816 */ /* 0x000fe200000000f5 */
[----:B------:R-:W-:Y:S01]  /*49b0*/  IMAD.X R53, R205, 0x1, R204, P1 ;  /* 0x00000001cd357824 */ /* 0x000fe200008e06cc */
[----:B-----5:R-:W-:-:S02]  /*49c0*/  IADD3 R42, P1, R14, R211, RZ ;  /* 0x000000d30e2a7210 */ /* 0x020fc40007f3e0ff */
[----:B------:R-:W-:Y:S02]  /*49d0*/  PRMT R241, RZ, 0x7610, R241 ;  /* 0x00007610fff17816 */ /* 0x000fe400000000f1 */
[----:B------:R-:W-:Y:S01]  /*49e0*/  PRMT R239, RZ, 0x7610, R239 ;  /* 0x00007610ffef7816 */ /* 0x000fe200000000ef */
[----:B------:R-:W-:Y:S01]  /*49f0*/  IMAD.X R43, R5, 0x1, R204, P1 ;  /* 0x00000001052b7824 */ /* 0x000fe200008e06cc */
[----:B------:R-:W-:Y:S02]  /*4a00*/  PRMT R235, RZ, 0x7610, R235 ;  /* 0x00007610ffeb7816 */ /* 0x000fe400000000eb */
[----:B------:R-:W-:Y:S02]  /*4a10*/  PRMT R233, RZ, 0x7610, R233 ;  /* 0x00007610ffe97816 */ /* 0x000fe400000000e9 */
[----:B------:R-:W-:Y:S02]  /*4a20*/  PRMT R252, RZ, 0x7610, R252 ;  /* 0x00007610fffc7816 */ /* 0x000fe400000000fc */
[----:B------:R-:W-:-:S02]  /*4a30*/  PRMT R250, RZ, 0x7610, R250 ;  /* 0x00007610fffa7816 */ /* 0x000fc400000000fa */
[----:B------:R-:W-:Y:S01]  /*4a40*/  IADD3 R46, P3, R200, R211, RZ ;  /* 0x000000d3c82e7210 */ /* 0x000fe20007f7e0ff */
[----:B------:R0:W5:Y:S01]  /*4a50*/  @!P0 LDG.E.U16 R82, desc[UR8][R50.64] ;  /* 0x0000000832528981 */ /* 0x000162000c1e1500 */
[----:B------:R-:W-:-:S03]  /*4a60*/  PRMT R249, RZ, 0x7610, R249 ;  /* 0x00007610fff97816 */ /* 0x000fc600000000f9 */
[----:B------:R1:W5:Y:S01]  /*4a70*/  @!P0 LDG.E.U16 R44, desc[UR8][R40.64] ;  /* 0x00000008282c8981 */ /* 0x000362000c1e1500 */
[----:B------:R-:W-:Y:S01]  /*4a80*/  PRMT R246, RZ, 0x7610, R246 ;  /* 0x00007610fff67816 */ /* 0x000fe200000000f6 */
[----:B------:R-:W-:Y:S02]  /*4a90*/  IMAD.X R47, R209, 0x1, R204, P3 ;  /* 0x00000001d12f7824 */ /* 0x000fe400018e06cc */
[----:B------:R1:W5:Y:S01]  /*4aa0*/  @!P0 LDG.E.U16 R245, desc[UR8][R52.64] ;  /* 0x0000000834f58981 */ /* 0x000362000c1e1500 */
[----:B0-----:R-:W-:-:S03]  /*4ab0*/  IADD3 R50, P1, R18, R211, RZ ;  /* 0x000000d312327210 */ /* 0x001fc60007f3e0ff */
[----:B------:R0:W5:Y:S02]  /*4ac0*/  @!P0 LDG.E.U16 R241, desc[UR8][R42.64] ;  /* 0x000000082af18981 */ /* 0x000164000c1e1500 */
[--C-:B------:R-:W-:Y:S01]  /*4ad0*/  IMAD.X R51, R9, 0x1, R204.reuse, P1 ;  /* 0x0000000109337824 */ /* 0x100fe200008e06cc */
[-C--:B-1----:R-:W-:Y:S01]  /*4ae0*/  IADD3 R40, P1, R26, R211.reuse, RZ ;  /* 0x000000d31a287210 */ /* 0x082fe20007f3e0ff */
[----:B------:R-:W5:Y:S04]  /*4af0*/  @!P0 LDG.E.U16 R249, desc[UR8][R46.64] ;  /* 0x000000082ef98981 */ /* 0x000f68000c1e1500 */
[--C-:B------:R-:W-:Y:S01]  /*4b00*/  IMAD.X R41, R17, 0x1, R204.reuse, P1 ;  /* 0x0000000111297824 */ /* 0x100fe200008e06cc */
[-C--:B------:R-:W-:Y:S01]  /*4b10*/  IADD3 R52, P1, R30, R211.reuse, RZ ;  /* 0x000000d31e347210 */ /* 0x080fe20007f3e0ff */
[----:B------:R1:W5:Y:S04]  /*4b20*/  @!P0 LDG.E.U16 R239, desc[UR8][R50.64] ;  /* 0x0000000832ef8981 */ /* 0x000368000c1e1500 */
[----:B------:R-:W-:Y:S01]  /*4b30*/  IMAD.X R53, R21, 0x1, R204, P1 ;  /* 0x0000000115357824 */ /* 0x000fe200008e06cc */
[-C--:B0-----:R-:W-:Y:S01]  /*4b40*/  IADD3 R42, P1, R38, R211.reuse, RZ ;  /* 0x000000d3262a7210 */ /* 0x081fe20007f3e0ff */
[----:B------:R0:W5:Y:S03]  /*4b50*/  @!P0 LDG.E.U16 R235, desc[UR8][R40.64] ;  /* 0x0000000828eb8981 */ /* 0x000166000c1e1500 */
[----:B------:R-:W-:Y:S01]  /*4b60*/  IADD3.X R43, R29, R204, RZ, P1, !PT ;  /* 0x000000cc1d2b7210 */ /* 0x000fe20000ffe4ff */
[----:B------:R0:W5:Y:S01]  /*4b70*/  @!P0 LDG.E.U16 R233, desc[UR8][R52.64] ;  /* 0x0000000834e98981 */ /* 0x000162000c1e1500 */
[----:B-1----:R-:W-:-:S03]  /*4b80*/  IADD3 R50, P1, R114, R211, RZ ;  /* 0x000000d372327210 */ /* 0x002fc60007f3e0ff */
[----:B------:R1:W5:Y:S02]  /*4b90*/  @!P0 LDG.E.U16 R252, desc[UR8][R42.64] ;  /* 0x000000082afc8981 */ /* 0x000364000c1e1500 */
[----:B------:R-:W-:Y:S01]  /*4ba0*/  IMAD.X R51, R33, 0x1, R204, P1 ;  /* 0x0000000121337824 */ /* 0x000fe200008e06cc */
[----:B0-----:R-:W-:-:S04]  /*4bb0*/  IADD3 R40, P1, R122, R211, RZ ;  /* 0x000000d37a287210 */ /* 0x001fc80007f3e0ff */
[----:B------:R0:W5:Y:S01]  /*4bc0*/  @!P0 LDG.E.U16 R250, desc[UR8][R50.64] ;  /* 0x0000000832fa8981 */ /* 0x000162000c1e1500 */
[----:B------:R-:W-:Y:S01]  /*4bd0*/  IMAD.X R41, R113, 0x1, R204, P1 ;  /* 0x0000000171297824 */ /* 0x000fe200008e06cc */
[-C--:B------:R-:W-:Y:S02]  /*4be0*/  IADD3 R52, P1, R126, R211.reuse, RZ ;  /* 0x000000d37e347210 */ /* 0x080fe40007f3e0ff */
[-C--:B------:R-:W-:Y:S02]  /*4bf0*/  IADD3 R48, P2, R10, R211.reuse, RZ ;  /* 0x000000d30a307210 */ /* 0x080fe40007f5e0ff */
[----:B------:R-:W-:Y:S01]  /*4c00*/  PRMT R244, RZ, 0x7610, R244 ;  /* 0x00007610fff47816 */ /* 0x000fe200000000f4 */
[--C-:B------:R-:W-:Y:S01]  /*4c10*/  IMAD.X R53, R117, 0x1, R204.reuse, P1 ;  /* 0x0000000175357824 */ /* 0x100fe200008e06cc */
[-C--:B-1----:R-:W-:Y:S01]  /*4c20*/  IADD3 R42, P1, R134, R211.reuse, RZ ;  /* 0x000000d3862a7210 */ /* 0x082fe20007f3e0ff */
[----:B------:R1:W5:Y:S04]  /*4c30*/  @!P0 LDG.E.U16 R246, desc[UR8][R40.64] ;  /* 0x0000000828f68981 */ /* 0x000368000c1e1500 */
[--C-:B------:R-:W-:Y:S01]  /*4c40*/  IMAD.X R43, R125, 0x1, R204.reuse, P1 ;  /* 0x000000017d2b7824 */ /* 0x100fe200008e06cc */
[-C--:B0-----:R-:W-:Y:S01]  /*4c50*/  IADD3 R50, P1, R138, R211.reuse, RZ ;  /* 0x000000d38a327210 */ /* 0x081fe20007f3e0ff */
[--C-:B------:R-:W-:Y:S01]  /*4c60*/  IMAD.X R49, R203, 0x1, R204.reuse, P2 ;  /* 0x00000001cb317824 */ /* 0x100fe200010e06cc */
[----:B------:R-:W-:Y:S01]  /*4c70*/  PRMT R243, RZ, 0x7610, R243 ;  /* 0x00007610fff37816 */ /* 0x000fe200000000f3 */
[----:B------:R0:W5:Y:S02]  /*4c80*/  @!P0 LDG.E.U16 R244, desc[UR8][R52.64] ;  /* 0x0000000834f48981 */ /* 0x000164000c1e1500 */
[----:B------:R-:W-:Y:S01]  /*4c90*/  IMAD.X R51, R129, 0x1, R204, P1 ;  /* 0x0000000181337824 */ /* 0x000fe200008e06cc */
[----:B-1----:R-:W-:-:S02]  /*4ca0*/  IADD3 R40, P1, R148, R211, RZ ;  /* 0x000000d394287210 */ /* 0x002fc40007f3e0ff */
[-C--:B------:R-:W-:Y:S01]  /*4cb0*/  IADD3 R46, P2, R22, R211.reuse, RZ ;  /* 0x000000d3162e7210 */ /* 0x080fe20007f5e0ff */
[----:B------:R1:W5:Y:S01]  /*4cc0*/  @!P0 LDG.E.U16 R243, desc[UR8][R48.64] ;  /* 0x0000000830f38981 */ /* 0x000362000c1e1500 */
[----:B------:R-:W-:Y:S02]  /*4cd0*/  PRMT R240, RZ, 0x7610, R240 ;  /* 0x00007610fff07816 */ /* 0x000fe400000000f0 */
[----:B------:R-:W-:Y:S02]  /*4ce0*/  IADD3.X R41, R137, R204, RZ, P1, !PT ;  /* 0x000000cc89297210 */ /* 0x000fe40000ffe4ff */
[-C--:B0-----:R-:W-:Y:S01]  /*4cf0*/  IADD3 R52, P1, R152, R211.reuse, RZ ;  /* 0x000000d398347210 */ /* 0x081fe20007f3e0ff */
[----:B------:R-:W-:Y:S01]  /*4d00*/  IMAD.X R47, R13, 0x1, R204, P2 ;  /* 0x000000010d2f7824 */ /* 0x000fe200010e06cc */
[----:B------:R-:W-:Y:S01]  /*4d10*/  PRMT R237, RZ, 0x7610, R237 ;  /* 0x00007610ffed7816 */ /* 0x000fe200000000ed */
[----:B------:R0:W5:Y:S01]  /*4d20*/  @!P0 LDG.E.U16 R240, desc[UR8][R42.64] ;  /* 0x000000082af08981 */ /* 0x000162000c1e1500 */
[----:B------:R-:W-:Y:S01]  /*4d30*/  PRMT R238, RZ, 0x7610, R238 ;  /* 0x00007610ffee7816 */ /* 0x000fe200000000ee */
[----:B------:R-:W-:Y:S01]  /*4d40*/  IMAD.X R53, R141, 0x1, R204, P1 ;  /* 0x000000018d357824 */ /* 0x000fe200008e06cc */
[----:B-1----:R-:W-:-:S02]  /*4d50*/  IADD3 R48, P2, R34, R211, RZ ;  /* 0x000000d322307210 */ /* 0x002fc40007f5e0ff */
[----:B------:R1:W5:Y:S01]  /*4d60*/  @!P0 LDG.E.U16 R237, desc[UR8][R46.64] ;  /* 0x000000082eed8981 */ /* 0x000362000c1e1500 */
[----:B------:R-:W-:Y:S02]  /*4d70*/  PRMT R231, RZ, 0x7610, R231 ;  /* 0x00007610ffe77816 */ /* 0x000fe400000000e7 */
[----:B------:R-:W-:Y:S01]  /*4d80*/  PRMT R234, RZ, 0x7610, R234 ;  /* 0x00007610ffea7816 */ /* 0x000fe200000000ea */
[----:B------:R1:W5:Y:S01]  /*4d90*/  @!P0 LDG.E.U16 R238, desc[UR8][R50.64] ;  /* 0x0000000832ee8981 */ /* 0x000362000c1e1500 */
[-C--:B0-----:R-:W-:Y:S01]  /*4da0*/  IADD3 R42, P1, R160, R211.reuse, RZ ;  /* 0x000000d3a02a7210 */ /* 0x081fe20007f3e0ff */
[----:B------:R-:W-:Y:S01]  /*4db0*/  IMAD.X R49, R25, 0x1, R204, P2 ;  /* 0x0000000119317824 */ /* 0x000fe200010e06cc */
[----:B------:R-:W-:Y:S02]  /*4dc0*/  PRMT R248, RZ, 0x7610, R248 ;  /* 0x00007610fff87816 */ /* 0x000fe400000000f8 */
[----:B------:R0:W5:Y:S01]  /*4dd0*/  @!P0 LDG.E.U16 R234, desc[UR8][R40.64] ;  /* 0x0000000828ea8981 */ /* 0x000162000c1e1500 */
[----:B-1----:R-:W-:Y:S01]  /*4de0*/  IADD3 R46, P2, R118, R211, RZ ;  /* 0x000000d3762e7210 */ /* 0x002fe20007f5e0ff */
[----:B------:R-:W-:-:S02]  /*4df0*/  IMAD.X R43, R151, 0x1, R204, P1 ;  /* 0x00000001972b7824 */ /* 0x000fc400008e06cc */
[----:B------:R1:W5:Y:S01]  /*4e00*/  @!P0 LDG.E.U16 R231, desc[UR8][R48.64] ;  /* 0x0000000830e78981 */ /* 0x000362000c1e1500 */
[----:B------:R-:W-:Y:S01]  /*4e10*/  IADD3 R50, P1, R164, R211, RZ ;  /* 0x000000d3a4327210 */ /* 0x000fe20007f3e0ff */
[----:B------:R-:W-:-:S04]  /*4e20*/  IMAD.X R47, R37, 0x1, R204, P2 ;  /* 0x00000001252f7824 */ /* 0x000fc800010e06cc */
[----:B------:R-:W-:Y:S01]  /*4e30*/  IMAD.X R51, R155, 0x1, R204, P1 ;  /* 0x000000019b337824 */ /* 0x000fe200008e06cc */
[-C--:B0-----:R-:W-:Y:S01]  /*4e40*/  IADD3 R40, P1, R172, R211.reuse, RZ ;  /* 0x000000d3ac287210 */ /* 0x081fe20007f3e0ff */
[----:B------:R0:W5:Y:S01]  /*4e50*/  @!P0 LDG.E.U16 R248, desc[UR8][R46.64] ;  /* 0x000000082ef88981 */ /* 0x000162000c1e1500 */
[-C--:B-1----:R-:W-:Y:S02]  /*4e60*/  IADD3 R48, P2, R130, R211.reuse, RZ ;  /* 0x000000d382307210 */ /* 0x082fe40007f5e0ff */
[----:B------:R-:W-:Y:S01]  /*4e70*/  PRMT R242, RZ, 0x7610, R242 ;  /* 0x00007610fff27816 */ /* 0x000fe200000000f2 */
[----:B------:R-:W-:Y:S01]  /*4e80*/  IMAD.X R41, R163, 0x1, R204, P1 ;  /* 0x00000001a3297824 */ /* 0x000fe200008e06cc */
[----:B------:R-:W-:Y:S01]  /*4e90*/  PRMT R228, RZ, 0x7610, R228 ;  /* 0x00007610ffe47816 */ /* 0x000fe200000000e4 */
[----:B------:R-:W-:Y:S01]  /*4ea0*/  IMAD.X R49, R121, 0x1, R204, P2 ;  /* 0x0000000179317824 */ /* 0x000fe200010e06cc */
[-C--:B------:R-:W-:Y:S02]  /*4eb0*/  IADD3 R54, P1, R176, R211.reuse, RZ ;  /* 0x000000d3b0367210 */ /* 0x080fe40007f3e0ff */
[----:B0-----:R-:W-:-:S02]  /*4ec0*/  IADD3 R46, P2, R142, R211, RZ ;  /* 0x000000d38e2e7210 */ /* 0x001fc40007f5e0ff */
[----:B------:R0:W5:Y:S01]  /*4ed0*/  @!P0 LDG.E.U16 R242, desc[UR8][R48.64] ;  /* 0x0000000830f28981 */ /* 0x000162000c1e1500 */
[----:B------:R-:W-:Y:S01]  /*4ee0*/  PRMT R236, RZ, 0x7610, R236 ;  /* 0x00007610ffec7816 */ /* 0x000fe200000000ec */
[----:B------:R-:W-:Y:S01]  /*4ef0*/  IMAD.X R55, R167, 0x1, R204, P1 ;  /* 0x00000001a7377824 */ /* 0x000fe200008e06cc */
[----:B------:R-:W-:Y:S01]  /*4f00*/  PRMT R232, RZ, 0x7610, R232 ;  /* 0x00007610ffe87816 */ /* 0x000fe200000000e8 */
[----:B------:R-:W-:Y:S01]  /*4f10*/  IMAD.X R47, R133, 0x1, R204, P2 ;  /* 0x00000001852f7824 */ /* 0x000fe200010e06cc */
[----:B------:R1:W5:Y:S01]  /*4f20*/  @!P0 LDG.E.U16 R228, desc[UR8][R42.64] ;  /* 0x000000082ae48981 */ /* 0x000362000c1e1500 */
[----:B------:R-:W-:-:S03]  /*4f30*/  PRMT R222, RZ, 0x7610, R222 ;  /* 0x00007610ffde7816 */ /* 0x000fc600000000de */
[----:B------:R1:W5:Y:S01]  /*4f40*/  @!P0 LDG.E.U16 R236, desc[UR8][R46.64] ;  /* 0x000000082eec8981 */ /* 0x000362000c1e1500 */
[----:B0-----:R-:W-:-:S03]  /*4f50*/  IADD3 R48, P2, R156, R211, RZ ;  /* 0x000000d39c307210 */ /* 0x001fc60007f5e0ff */
[----:B------:R0:W5:Y:S01]  /*4f60*/  @!P0 LDG.E.U16 R232, desc[UR8][R52.64] ;  /* 0x0000000834e88981 */ /* 0x000162000c1e1500 */
[-C--:B-1----:R-:W-:Y:S01]  /*4f70*/  IADD3 R42, P1, R184, R211.reuse, RZ ;  /* 0x000000d3b82a7210 */ /* 0x082fe20007f3e0ff */
[----:B------:R-:W-:Y:S01]  /*4f80*/  IMAD.X R49, R145, 0x1, R204, P2 ;  /* 0x0000000191317824 */ /* 0x000fe200010e06cc */
[----:B------:R-:W-:Y:S01]  /*4f90*/  PRMT R224, RZ, 0x7610, R224 ;  /* 0x00007610ffe07816 */ /* 0x000fe200000000e0 */
[----:B------:R1:W5:Y:S01]  /*4fa0*/  @!P0 LDG.E.U16 R222, desc[UR8][R40.64] ;  /* 0x0000000828de8981 */ /* 0x000362000c1e1500 */
[----:B------:R-:W-:Y:S02]  /*4fb0*/  IADD3.X R43, R175, R204, RZ, P1, !PT ;  /* 0x000000ccaf2b7210 */ /* 0x000fe40000ffe4ff */
[-C--:B------:R-:W-:Y:S02]  /*4fc0*/  IADD3 R46, P2, R168, R211.reuse, RZ ;  /* 0x000000d3a82e7210 */ /* 0x080fe40007f5e0ff */
[----:B0-----:R-:W-:Y:S02]  /*4fd0*/  IADD3 R52, P1, R188, R211, RZ ;  /* 0x000000d3bc347210 */ /* 0x001fe40007f3e0ff */
[----:B------:R-:W-:Y:S01]  /*4fe0*/  PRMT R220, RZ, 0x7610, R220 ;  /* 0x00007610ffdc7816 */ /* 0x000fe200000000dc */
[----:B------:R-:W-:-:S02]  /*4ff0*/  IMAD.X R47, R159, 0x1, R204, P2 ;  /* 0x000000019f2f7824 */ /* 0x000fc400010e06cc */
[----:B------:R-:W-:Y:S01]  /*5000*/  IMAD.X R53, R179, 0x1, R204, P1 ;  /* 0x00000001b3357824 */ /* 0x000fe200008e06cc */
[----:B-1----:R-:W-:Y:S02]  /*5010*/  IADD3 R40, P1, R196, R211, RZ ;  /* 0x000000d3c4287210 */ /* 0x002fe40007f3e0ff */
[----:B------:R0:W5:Y:S01]  /*5020*/  @!P0 LDG.E.U16 R224, desc[UR8][R46.64] ;  /* 0x000000082ee08981 */ /* 0x000162000c1e1500 */
[----:B------:R-:W-:Y:S02]  /*5030*/  PRMT R230, RZ, 0x7610, R230 ;  /* 0x00007610ffe67816 */ /* 0x000fe400000000e6 */
[----:B------:R-:W-:Y:S01]  /*5040*/  IMAD.X R41, R187, 0x1, R204, P1 ;  /* 0x00000001bb297824 */ /* 0x000fe200008e06cc */
[----:B------:R1:W5:Y:S01]  /*5050*/  @!P0 LDG.E.U16 R220, desc[UR8][R54.64] ;  /* 0x0000000836dc8981 */ /* 0x000362000c1e1500 */
[----:B------:R-:W-:Y:S02]  /*5060*/  PRMT R226, RZ, 0x7610, R226 ;  /* 0x00007610ffe27816 */ /* 0x000fe400000000e2 */
[----:B------:R-:W-:Y:S01]  /*5070*/  PRMT R216, RZ, 0x7610, R216 ;  /* 0x00007610ffd87816 */ /* 0x000fe200000000d8 */
[----:B------:R1:W5:Y:S01]  /*5080*/  @!P0 LDG.E.U16 R230, desc[UR8][R48.64] ;  /* 0x0000000830e68981 */ /* 0x000362000c1e1500 */
[----:B0-----:R-:W-:-:S03]  /*5090*/  PRMT R46, RZ, 0x7610, R46 ;  /* 0x00007610ff2e7816 */ /* 0x001fc6000000002e */
[----:B------:R-:W5:Y:S01]  /*50a0*/  @!P0 LDG.E.U16 R226, desc[UR8][R50.64] ;  /* 0x0000000832e28981 */ /* 0x000f62000c1e1500 */
[----:B-1----:R-:W-:-:S03]  /*50b0*/  IADD3 R54, P1, R8, R211, RZ ;  /* 0x000000d308367210 */ /* 0x002fc60007f3e0ff */
[----:B------:R0:W5:Y:S01]  /*50c0*/  @!P0 LDG.E.U16 R46, desc[UR8][R42.64] ;  /* 0x000000082a2e8981 */ /* 0x000162000c1e1500 */
[-C--:B------:R-:W-:Y:S01]  /*50d0*/  IADD3 R48, P2, R180, R211.reuse, RZ ;  /* 0x000000d3b4307210 */ /* 0x080fe20007f5e0ff */
[----:B------:R-:W-:Y:S01]  /*50e0*/  IMAD.X R55, R195, 0x1, R204, P1 ;  /* 0x00000001c3377824 */ /* 0x000fe200008e06cc */
[----:B------:R-:W-:Y:S01]  /*50f0*/  PRMT R218, RZ, 0x7610, R218 ;  /* 0x00007610ffda7816 */ /* 0x000fe200000000da */
[----:B------:R1:W5:Y:S01]  /*5100*/  @!P0 LDG.E.U16 R216, desc[UR8][R52.64] ;  /* 0x0000000834d88981 */ /* 0x000362000c1e1500 */
[-C--:B0-----:R-:W-:Y:S01]  /*5110*/  IADD3 R42, P1, R0, R211.reuse, RZ ;  /* 0x000000d3002a7210 */ /* 0x081fe20007f3e0ff */
[--C-:B------:R-:W-:Y:S01]  /*5120*/  IMAD.X R49, R171, 0x1, R204.reuse, P2 ;  /* 0x00000001ab317824 */ /* 0x100fe200010e06cc */
[----:B------:R-:W-:Y:S02]  /*5130*/  PRMT R83, RZ, 0x7610, R83 ;  /* 0x00007610ff537816 */ /* 0x000fe40000000053 */
[-C--:B------:R-:W-:Y:S01]  /*5140*/  IADD3 R50, P2, R192, R211.reuse, RZ ;  /* 0x000000d3c0327210 */ /* 0x080fe20007f5e0ff */
[--C-:B------:R-:W-:Y:S01]  /*5150*/  IMAD.X R43, R199, 0x1, R204.reuse, P1 ;  /* 0x00000001c72b7824 */ /* 0x100fe200008e06cc */
[----:B-1----:R-:W-:Y:S01]  /*5160*/  IADD3 R52, P1, R12, R211, RZ ;  /* 0x000000d30c347210 */ /* 0x002fe20007f3e0ff */
[----:B------:R0:W5:Y:S01]  /*5170*/  @!P0 LDG.E.U16 R218, desc[UR8][R48.64] ;  /* 0x0000000830da8981 */ /* 0x000162000c1e1500 */
[----:B------:R-:W-:Y:S01]  /*5180*/  PRMT R81, RZ, 0x7610, R81 ;  /* 0x00007610ff517816 */ /* 0x000fe20000000051 */
[----:B------:R-:W-:Y:S01]  /*5190*/  IMAD.X R51, R183, 0x1, R204, P2 ;  /* 0x00000001b7337824 */ /* 0x000fe200010e06cc */
[----:B------:R-:W-:Y:S01]  /*51a0*/  PRMT R214, RZ, 0x7610, R214 ;  /* 0x00007610ffd67816 */ /* 0x000fe200000000d6 */
[----:B------:R1:W5:Y:S01]  /*51b0*/  @!P0 LDG.E.U16 R83, desc[UR8][R40.64] ;  /* 0x0000000828538981 */ /* 0x000362000c1e1500 */
[----:B------:R-:W-:Y:S01]  /*51c0*/  IMAD.X R53, R3, 0x1, R204, P1 ;  /* 0x0000000103357824 */ /* 0x000fe200008e06cc */
[----:B------:R-:W-:-:S02]  /*51d0*/  PRMT R78, RZ, 0x7610, R78 ;  /* 0x00007610ff4e7816 */ /* 0x000fc4000000004e */
[----:B------:R1:W5:Y:S01]  /*51e0*/  @!P0 LDG.E.U16 R81, desc[UR8][R54.64] ;  /* 0x0000000836518981 */ /* 0x000362000c1e1500 */
[----:B0-----:R-:W-:-:S03]  /*51f0*/  IADD3 R48, P2, R4, R211, RZ ;  /* 0x000000d304307210 */ /* 0x001fc60007f5e0ff */
[----:B------:R0:W5:Y:S01]  /*5200*/  @!P0 LDG.E.U16 R214, desc[UR8][R50.64] ;  /* 0x0000000832d68981 */ /* 0x000162000c1e1500 */
[-C--:B-1----:R-:W-:Y:S01]  /*5210*/  IADD3 R40, P1, R20, R211.reuse, RZ ;  /* 0x000000d314287210 */ /* 0x082fe20007f3e0ff */
[----:B------:R-:W-:Y:S02]  /*5220*/  IMAD.X R49, R197, 0x1, R204, P2 ;  /* 0x00000001c5317824 */ /* 0x000fe400010e06cc */
[----:B------:R1:W5:Y:S01]  /*5230*/  @!P0 LDG.E.U16 R78, desc[UR8][R42.64] ;  /* 0x000000082a4e8981 */ /* 0x000362000c1e1500 */
[----:B------:R-:W-:Y:S02]  /*5240*/  IADD3.X R41, R11, R204, RZ, P1, !PT ;  /* 0x000000cc0b297210 */ /* 0x000fe40000ffe4ff */
[-C--:B------:R-:W-:Y:S02]  /*5250*/  IADD3 R54, P1, R24, R211.reuse, RZ ;  /* 0x000000d318367210 */ /* 0x080fe40007f3e0ff */
[-C--:B0-----:R-:W-:Y:S02]  /*5260*/  IADD3 R50, P2, R16, R211.reuse, RZ ;  /* 0x000000d310327210 */ /* 0x081fe40007f5e0ff */
[----:B------:R-:W-:Y:S01]  /*5270*/  PRMT R76, RZ, 0x7610, R76 ;  /* 0x00007610ff4c7816 */ /* 0x000fe2000000004c */
[--C-:B------:R-:W-:Y:S01]  /*5280*/  IMAD.X R55, R15, 0x1, R204.reuse, P1 ;  /* 0x000000010f377824 */ /* 0x100fe200008e06cc */
[----:B------:R-:W-:Y:S01]  /*5290*/  PRMT R79, RZ, 0x7610, R79 ;  /* 0x00007610ff4f7816 */ /* 0x000fe2000000004f */
[----:B------:R-:W-:Y:S01]  /*52a0*/  IMAD.X R51, R7, 0x1, R204, P2 ;  /* 0x0000000107337824 */ /* 0x000fe200010e06cc */
[----:B-1----:R-:W-:-:S02]  /*52b0*/  IADD3 R42, P1, R32, R211, RZ ;  /* 0x000000d3202a7210 */ /* 0x002fc40007f3e0ff */
[----:B------:R-:W-:Y:S02]  /*52c0*/  PRMT R75, RZ, 0x7610, R75 ;  /* 0x00007610ff4b7816 */ /* 0x000fe4000000004b */
[----:B------:R0:W5:Y:S01]  /*52d0*/  @!P0 LDG.E.U16 R76, desc[UR8][R50.64] ;  /* 0x00000008324c8981 */ /* 0x000162000c1e1500 */
[----:B------:R-:W-:-:S03]  /*52e0*/  IMAD.X R43, R23, 0x1, R204, P1 ;  /* 0x00000001172b7824 */ /* 0x000fc600008e06cc */
[----:B------:R1:W5:Y:S01]  /*52f0*/  @!P0 LDG.E.U16 R79, desc[UR8][R48.64] ;  /* 0x00000008304f8981 */ /* 0x000362000c1e1500 */
[----:B------:R-:W-:-:S03]  /*5300*/  PRMT R73, RZ, 0x7610, R73 ;  /* 0x00007610ff497816 */ /* 0x000fc60000000049 */
[----:B------:R1:W5:Y:S01]  /*5310*/  @!P0 LDG.E.U16 R75, desc[UR8][R40.64] ;  /* 0x00000008284b8981 */ /* 0x000362000c1e1500 */
[-C--:B0-----:R-:W-:Y:S02]  /*5320*/  IADD3 R50, P1, R36, R211.reuse, RZ ;  /* 0x000000d324327210 */ /* 0x081fe40007f3e0ff */
[----:B-1----:R-:W-:-:S03]  /*5330*/  IADD3 R48, P2, R28, R211, RZ ;  /* 0x000000d31c307210 */ /* 0x002fc60007f5e0ff */
[--C-:B------:R-:W-:Y:S01]  /*5340*/  IMAD.X R51, R27, 0x1, R204.reuse, P1 ;  /* 0x000000011b337824 */ /* 0x100fe200008e06cc */
[----:B------:R-:W-:Y:S01]  /*5350*/  IADD3 R40, P1, R116, R211, RZ ;  /* 0x000000d374287210 */ /* 0x000fe20007f3e0ff */
[----:B------:R-:W-:Y:S01]  /*5360*/  IMAD.X R49, R19, 0x1, R204, P2 ;  /* 0x0000000113317824 */ /* 0x000fe200010e06cc */
[----:B------:R-:W-:-:S03]  /*5370*/  PRMT R72, RZ, 0x7610, R72 ;  /* 0x00007610ff487816 */ /* 0x000fc60000000048 */
[----:B------:R-:W-:Y:S01]  /*5380*/  IMAD.X R41, R35, 0x1, R204, P1 ;  /* 0x0000000123297824 */ /* 0x000fe200008e06cc */
[----:B------:R0:W5:Y:S01]  /*5390*/  @!P0 LDG.E.U16 R73, desc[UR8][R48.64] ;  /* 0x0000000830498981 */ /* 0x000162000c1e1500 */
[----:B------:R-:W-:-:S03]  /*53a0*/  PRMT R71, RZ, 0x7610, R71 ;  /* 0x00007610ff477816 */ /* 0x000fc60000000047 */
[----:B------:R1:W5:Y:S01]  /*53b0*/  @!P0 LDG.E.U16 R72, desc[UR8][R42.64] ;  /* 0x000000082a488981 */ /* 0x000362000c1e1500 */
[----:B------:R-:W-:-:S03]  /*53c0*/  PRMT R69, RZ, 0x7610, R69 ;  /* 0x00007610ff457816 */ /* 0x000fc60000000045 */
[----:B------:R2:W5:Y:S01]  /*53d0*/  @!P0 LDG.E.U16 R71, desc[UR8][R50.64] ;  /* 0x0000000832478981 */ /* 0x000562000c1e1500 */
[----:B0-----:R-:W-:-:S03]  /*53e0*/  IADD3 R48, P1, R120, R211, RZ ;  /* 0x000000d378307210 */ /* 0x001fc60007f3e0ff */
[----:B------:R0:W5:Y:S02]  /*53f0*/  @!P0 LDG.E.U16 R69, desc[UR8][R40.64] ;  /* 0x0000000828458981 */ /* 0x000164000c1e1500 */
[----:B------:R-:W-:Y:S01]  /*5400*/  IMAD.X R49, R39, 0x1, R204, P1 ;  /* 0x0000000127317824 */ /* 0x000fe200008e06cc */
[----:B-1----:R-:W-:-:S05]  /*5410*/  IADD3 R42, P1, R124, R211, RZ ;  /* 0x000000d37c2a7210 */ /* 0x002fca0007f3e0ff */
[----:B------:R-:W-:Y:S01]  /*5420*/  IMAD.X R43, R115, 0x1, R204, P1 ;  /* 0x00000001732b7824 */ /* 0x000fe200008e06cc */
[-C--:B--2---:R-:W-:Y:S02]  /*5430*/  IADD3 R50, P1, R128, R211.reuse, RZ ;  /* 0x000000d380327210 */ /* 0x084fe40007f3e0ff */
[----:B------:R-:W-:Y:S02]  /*5440*/  PRMT R68, RZ, 0x7610, R68 ;  /* 0x00007610ff447816 */ /* 0x000fe40000000044 */
[----:B------:R-:W-:Y:S02]  /*5450*/  IADD3.X R51, R119, R204, RZ, P1, !PT ;  /* 0x000000cc77337210 */ /* 0x000fe40000ffe4ff */
[----:B0-----:R-:W-:Y:S02]  /*5460*/  IADD3 R40, P1, R132, R211, RZ ;  /* 0x000000d384287210 */ /* 0x001fe40007f3e0ff */
[----:B------:R0:W2:Y:S01]  /*5470*/  @!P0 LDG.E.U16 R68, desc[UR8][R48.64] ;  /* 0x0000000830448981 */ /* 0x0000a2000c1e1500 */
[----:B------:R-:W-:-:S02]  /*5480*/  PRMT R67, RZ, 0x7610, R67 ;  /* 0x00007610ff437816 */ /* 0x000fc40000000043 */
[----:B------:R-:W-:Y:S01]  /*5490*/  IMAD.X R41, R123, 0x1, R204, P1 ;  /* 0x000000017b297824 */ /* 0x000fe200008e06cc */
[----:B------:R-:W-:-:S03]  /*54a0*/  PRMT R66, RZ, 0x7610, R66 ;  /* 0x00007610ff427816 */ /* 0x000fc60000000042 */
[----:B------:R1:W2:Y:S01]  /*54b0*/  @!P0 LDG.E.U16 R67, desc[UR8][R42.64] ;  /* 0x000000082a438981 */ /* 0x0002a2000c1e1500 */
[----:B0-----:R-:W-:-:S03]  /*54c0*/  IADD3 R48, P1, R136, R211, RZ ;  /* 0x000000d388307210 */ /* 0x001fc60007f3e0ff */
[----:B------:R0:W2:Y:S02]  /*54d0*/  @!P0 LDG.E.U16 R66, desc[UR8][R50.64] ;  /* 0x0000000832428981 */ /* 0x0000a4000c1e1500 */
[----:B------:R-:W-:Y:S01]  /*54e0*/  IMAD.X R49, R127, 0x1, R204, P1 ;  /* 0x000000017f317824 */ /* 0x000fe200008e06cc */
[----:B-1----:R-:W-:Y:S02]  /*54f0*/  IADD3 R42, P1, R140, R211, RZ ;  /* 0x000000d38c2a7210 */ /* 0x002fe40007f3e0ff */
[----:B------:R-:W-:-:S03]  /*5500*/  PRMT R65, RZ, 0x7610, R65 ;  /* 0x00007610ff417816 */ /* 0x000fc60000000041 */
[----:B------:R-:W-:Y:S01]  /*5510*/  IMAD.X R43, R131, 0x1, R204, P1 ;  /* 0x00000001832b7824 */ /* 0x000fe200008e06cc */
[----:B0-----:R-:W-:Y:S02]  /*5520*/  IADD3 R50, P1, R144, R211, RZ ;  /* 0x000000d390327210 */ /* 0x001fe40007f3e0ff */
[----:B------:R0:W2:Y:S01]  /*5530*/  @!P0 LDG.E.U16 R65, desc[UR8][R40.64] ;  /* 0x0000000828418981 */ /* 0x0000a2000c1e1500 */
[----:B------:R-:W-:Y:S02]  /*5540*/  PRMT R64, RZ, 0x7610, R64 ;  /* 0x00007610ff407816 */ /* 0x000fe40000000040 */
        /* <DEDUP_REMOVED lines=8> */
[--C-:B------:R-:W-:Y:S01]  /*55d0*/  IMAD.X R49, R143, 0x1, R204.reuse, P1 ;  /* 0x000000018f317824 */ /* 0x100fe200008e06cc */
[----:B0-----:R-:W-:Y:S02]  /*55e0*/  IADD3 R42, P1, R158, R211, RZ ;  /* 0x000000d39e2a7210 */ /* 0x001fe40007f3e0ff */
[----:B------:R-:W-:Y:S01]  /*55f0*/  PRMT R77, RZ, 0x7610, R77 ;  /* 0x00007610ff4d7816 */ /* 0x000fe2000000004d */
[----:B------:R0:W2:Y:S01]  /*5600*/  @!P0 LDG.E.U16 R62, desc[UR8][R50.64] ;  /* 0x00000008323e8981 */ /* 0x0000a2000c1e1500 */
[----:B------:R-:W-:Y:S01]  /*5610*/  PRMT R61, RZ, 0x7610, R61 ;  /* 0x00007610ff3d7816 */ /* 0x000fe2000000003d */
[----:B------:R-:W-:Y:S01]  /*5620*/  IMAD.X R43, R149, 0x1, R204, P1 ;  /* 0x00000001952b7824 */ /* 0x000fe200008e06cc */
[----:B------:R-:W-:Y:S02]  /*5630*/  PRMT R74, RZ, 0x7610, R74 ;  /* 0x00007610ff4a7816 */ /* 0x000fe4000000004a */
[----:B------:R1:W2:Y:S01]  /*5640*/  @!P0 LDG.E.U16 R77, desc[UR8][R52.64] ;  /* 0x00000008344d8981 */ /* 0x0002a2000c1e1500 */
[----:B------:R-:W-:-:S03]  /*5650*/  PRMT R60, RZ, 0x7610, R60 ;  /* 0x00007610ff3c7816 */ /* 0x000fc6000000003c */
[----:B------:R3:W2:Y:S01]  /*5660*/  @!P0 LDG.E.U16 R61, desc[UR8][R40.64] ;  /* 0x00000008283d8981 */ /* 0x0006a2000c1e1500 */
[-C--:B0-----:R-:W-:Y:S02]  /*5670*/  IADD3 R50, P1, R162, R211.reuse, RZ ;  /* 0x000000d3a2327210 */ /* 0x081fe40007f3e0ff */
[----:B------:R-:W-:Y:S01]  /*5680*/  PRMT R70, RZ, 0x7610, R70 ;  /* 0x00007610ff467816 */ /* 0x000fe20000000046 */
[----:B------:R0:W2:Y:S01]  /*5690*/  @!P0 LDG.E.U16 R74, desc[UR8][R54.64] ;  /* 0x00000008364a8981 */ /* 0x0000a2000c1e1500 */
[-C--:B-1----:R-:W-:Y:S01]  /*56a0*/  IADD3 R52, P2, R112, R211.reuse, RZ ;  /* 0x000000d370347210 */ /* 0x082fe20007f5e0ff */
[--C-:B------:R-:W-:Y:S02]  /*56b0*/  IMAD.X R51, R153, 0x1, R204.reuse, P1 ;  /* 0x0000000199337824 */ /* 0x100fe400008e06cc */
[----:B------:R1:W2:Y:S01]  /*56c0*/  @!P0 LDG.E.U16 R60, desc[UR8][R48.64] ;  /* 0x00000008303c8981 */ /* 0x0002a2000c1e1500 */
[----:B---3--:R-:W-:Y:S01]  /*56d0*/  IADD3 R40, P1, R166, R211, RZ ;  /* 0x000000d3a6287210 */ /* 0x008fe20007f3e0ff */
[----:B------:R-:W-:Y:S01]  /*56e0*/  IMAD.X R53, R31, 0x1, R204, P2 ;  /* 0x000000011f357824 */ /* 0x000fe200010e06cc */
[----:B0-----:R-:W-:-:S02]  /*56f0*/  PRMT R55, RZ, 0x7610, R55 ;  /* 0x00007610ff377816 */ /* 0x001fc40000000037 */
[----:B------:R-:W-:Y:S02]  /*5700*/  IADD3.X R41, R157, R204, RZ, P1, !PT ;  /* 0x000000cc9d297210 */ /* 0x000fe40000ffe4ff */
[----:B------:R0:W3:Y:S01]  /*5710*/  @!P0 LDG.E.U16 R70, desc[UR8][R52.64] ;  /* 0x0000000834468981 */ /* 0x0000e2000c1e1500 */
[----:B-1----:R-:W-:Y:S02]  /*5720*/  IADD3 R48, P1, R170, R211, RZ ;  /* 0x000000d3aa307210 */ /* 0x002fe40007f3e0ff */
[----:B------:R-:W-:Y:S01]  /*5730*/  PRMT R54, RZ, 0x7610, R54 ;  /* 0x00007610ff367816 */ /* 0x000fe20000000036 */
[----:B------:R1:W3:Y:S02]  /*5740*/  @!P0 LDG.E.U16 R55, desc[UR8][R42.64] ;  /* 0x000000082a378981 */ /* 0x0002e4000c1e1500 */
[----:B------:R-:W-:-:S03]  /*5750*/  IMAD.X R49, R161, 0x1, R204, P1 ;  /* 0x00000001a1317824 */ /* 0x000fc600008e06cc */
[----:B------:R4:W3:Y:S01]  /*5760*/  @!P0 LDG.E.U16 R54, desc[UR8][R50.64] ;  /* 0x0000000832368981 */ /* 0x0008e2000c1e1500 */
[----:B0-----:R-:W-:Y:S02]  /*5770*/  PRMT R53, RZ, 0x7610, R53 ;  /* 0x00007610ff357816 */ /* 0x001fe40000000035 */
[----:B-1----:R-:W-:-:S04]  /*5780*/  IADD3 R42, P1, R174, R211, RZ ;  /* 0x000000d3ae2a7210 */ /* 0x002fc80007f3e0ff */
[----:B------:R0:W3:Y:S01]  /*5790*/  @!P0 LDG.E.U16 R53, desc[UR8][R40.64] ;  /* 0x0000000828358981 */ /* 0x0000e2000c1e1500 */
[----:B------:R-:W-:Y:S01]  /*57a0*/  IMAD.X R43, R165, 0x1, R204, P1 ;  /* 0x00000001a52b7824 */ /* 0x000fe200008e06cc */
[----:B----4-:R-:W-:Y:S02]  /*57b0*/  PRMT R51, RZ, 0x7610, R51 ;  /* 0x00007610ff337816 */ /* 0x010fe40000000033 */
[----:B------:R-:W-:Y:S02]  /*57c0*/  PRMT R52, RZ, 0x7610, R52 ;  /* 0x00007610ff347816 */ /* 0x000fe40000000034 */
[-C--:B0-----:R-:W-:Y:S02]  /*57d0*/  IADD3 R40, P1, R178, R211.reuse, RZ ;  /* 0x000000d3b2287210 */ /* 0x081fe40007f3e0ff */
[----:B------:R0:W4:Y:S01]  /*57e0*/  @!P0 LDG.E.U16 R51, desc[UR8][R42.64] ;  /* 0x000000082a338981 */ /* 0x000122000c1e1500 */
[----:B------:R-:W-:Y:S02]  /*57f0*/  PRMT R50, RZ, 0x7610, R50 ;  /* 0x00007610ff327816 */ /* 0x000fe40000000032 */
[----:B------:R-:W-:Y:S01]  /*5800*/  IMAD.X R41, R169, 0x1, R204, P1 ;  /* 0x00000001a9297824 */ /* 0x000fe200008e06cc */
[----:B------:R1:W4:Y:S04]  /*5810*/  @!P0 LDG.E.U16 R52, desc[UR8][R48.64] ;  /* 0x0000000830348981 */ /* 0x000328000c1e1500 */
[----:B------:R1:W4:Y:S01]  /*5820*/  @!P0 LDG.E.U16 R50, desc[UR8][R40.64] ;  /* 0x0000000828328981 */ /* 0x000322000c1e1500 */
[----:B0-----:R-:W-:-:S05]  /*5830*/  IADD3 R42, P1, R182, R211, RZ ;  /* 0x000000d3b62a7210 */ /* 0x001fca0007f3e0ff */
[----:B------:R-:W-:Y:S01]  /*5840*/  IMAD.X R43, R173, 0x1, R204, P1 ;  /* 0x00000001ad2b7824 */ /* 0x000fe200008e06cc */
[----:B-1----:R-:W-:Y:S02]  /*5850*/  PRMT R49, RZ, 0x7610, R49 ;  /* 0x00007610ff317816 */ /* 0x002fe40000000031 */
[----:B------:R-:W-:Y:S02]  /*5860*/  IADD3 R40, P1, R186, R211, RZ ;  /* 0x000000d3ba287210 */ /* 0x000fe40007f3e0ff */
[----:B------:R-:W-:Y:S02]  /*5870*/  SHF.R.S32.HI R47, RZ, 0x6, R45 ;  /* 0x00000006ff2f7819 */ /* 0x000fe4000001142d */
[----:B------:R0:W4:Y:S01]  /*5880*/  @!P0 LDG.E.U16 R49, desc[UR8][R42.64] ;  /* 0x000000082a318981 */ /* 0x000122000c1e1500 */
[----:B------:R-:W-:Y:S01]  /*5890*/  PRMT R48, RZ, 0x7610, R48 ;  /* 0x00007610ff307816 */ /* 0x000fe20000000030 */
[----:B------:R-:W-:Y:S01]  /*58a0*/  IMAD.X R41, R177, 0x1, R204, P1 ;  /* 0x00000001b1297824 */ /* 0x000fe200008e06cc */
[----:B------:R-:W-:Y:S01]  /*58b0*/  SGXT R47, R47, 0x1 ;  /* 0x000000012f2f781a */ /* 0x000fe20000000200 */
[----:B------:R-:W-:-:S03]  /*58c0*/  IMAD.SHL.U32 R229, R45, 0x2, RZ ;  /* 0x000000022de57824 */ /* 0x000fc600078e00ff */
[----:B------:R1:W4:Y:S01]  /*58d0*/  @!P0 LDG.E.U16 R48, desc[UR8][R40.64] ;  /* 0x0000000828308981 */ /* 0x000322000c1e1500 */
[----:B0-----:R-:W-:Y:S02]  /*58e0*/  IADD3 R42, P1, R190, R211, RZ ;  /* 0x000000d3be2a7210 */ /* 0x001fe40007f3e0ff */
[----:B------:R-:W-:-:S03]  /*58f0*/  LOP3.LUT R47, R47, 0x90, RZ, 0xc0, !PT ;  /* 0x000000902f2f7812 */ /* 0x000fc600078ec0ff */
[--C-:B------:R-:W-:Y:S01]  /*5900*/  IMAD.X R43, R181, 0x1, R204.reuse, P1 ;  /* 0x00000001b52b7824 */ /* 0x100fe200008e06cc */
[----:B-1----:R-:W-:Y:S02]  /*5910*/  IADD3 R40, P1, R194, R211, RZ ;  /* 0x000000d3c2287210 */ /* 0x002fe40007f3e0ff */
[----:B------:R-:W-:Y:S02]  /*5920*/  LOP3.LUT R229, R47, 0x7e, R229, 0x78, !PT ;  /* 0x0000007e2fe57812 */ /* 0x000fe400078e78e5 */
[----:B------:R-:W-:Y:S01]  /*5930*/  PRMT R47, RZ, 0x7610, R47 ;  /* 0x00007610ff2f7816 */ /* 0x000fe2000000002f */
[----:B------:R-:W-:Y:S01]  /*5940*/  IMAD.X R41, R185, 0x1, R204, P1 ;  /* 0x00000001b9297824 */ /* 0x000fe200008e06cc */
[----:B------:R-:W-:-:S04]  /*5950*/  PRMT R45, RZ, 0x7610, R45 ;  /* 0x00007610ff2d7816 */ /* 0x000fc8000000002d */
[----:B------:R-:W4:Y:S04]  /*5960*/  @!P0 LDG.E.U16 R47, desc[UR8][R42.64] ;  /* 0x000000082a2f8981 */ /* 0x000f28000c1e1500 */
[----:B------:R0:W4:Y:S01]  /*5970*/  @!P0 LDG.E.U16 R45, desc[UR8][R40.64] ;  /* 0x00000008282d8981 */ /* 0x000122000c1e1500 */
[----:B------:R-:W1:Y:S01]  /*5980*/  S2UR UR5, SR_CgaCtaId ;  /* 0x00000000000579c3 */ /* 0x000e620000008800 */
[----:B------:R-:W-:Y:S02]  /*5990*/  UMOV UR4, 0x400 ;  /* 0x0000040000047882 */ /* 0x000fe40000000000 */
[----:B-1----:R-:W-:-:S09]  /*59a0*/  ULEA UR4, UR5, UR4, 0x18 ;  /* 0x0000000405047291 */ /* 0x002fd2000f8ec03f */
[----:B------:R1:W-:Y:S02]  /*59b0*/  STS.U16 [R229+UR4+0x4000], R247 ;  /* 0x004000f7e5007988 */ /* 0x0003e40008000404 */
[----:B-1----:R-:W0:Y:S01]  /*59c0*/  S2R R247, SR_TID.X ;  /* 0x0000000000f77919 */ /* 0x002e220000002100 */
[----:B------:R-:W1:Y:S01]  /*59d0*/  S2UR UR6, SR_CgaCtaId ;  /* 0x00000000000679c3 */ /* 0x000e620000008800 */
[----:B------:R-:W-:Y:S01]  /*59e0*/  UMOV UR5, 0x400 ;  /* 0x0000040000057882 */ /* 0x000fe20000000000 */
[----:B------:R0:W-:Y:S04]  /*59f0*/  STS.U16 [R229+UR4+0x4100], R212 ;  /* 0x004100d4e5007988 */ /* 0x0001e80008000404 */
[----:B------:R1:W-:Y:S01]  /*5a00*/  STS.U16 [R229+UR4+0x4200], R80 ;  /* 0x00420050e5007988 */ /* 0x0003e20008000404 */
[----:B0-----:R-:W-:-:S02]  /*5a10*/  SHF.L.U32 R40, R247, 0x5, RZ ;  /* 0x00000005f7287819 */ /* 0x001fc400000006ff */
[----:B------:R-:W-:Y:S02]  /*5a20*/  SHF.R.S32.HI R43, RZ, 0x2, R247 ;  /* 0x00000002ff2b7819 */ /* 0x000fe400000114f7 */
[----:B------:R-:W-:Y:S02]  /*5a30*/  LOP3.LUT R42, R40, 0x60, RZ, 0xc0, !PT ;  /* 0x00000060282a7812 */ /* 0x000fe400078ec0ff */
[----:B------:R-:W-:Y:S01]  /*5a40*/  SGXT R43, R43, 0x1 ;  /* 0x000000012b2b781a */ /* 0x000fe20000000200 */
[C---:B------:R-:W-:Y:S02]  /*5a50*/  IMAD.SHL.U32 R40, R247.reuse, 0x10, RZ ;  /* 0x00000010f7287824 */ /* 0x040fe400078e00ff */
[----:B------:R-:W-:Y:S01]  /*5a60*/  IMAD.SHL.U32 R212, R247, 0x2, RZ ;  /* 0x00000002f7d47824 */ /* 0x000fe200078e00ff */
[----:B------:R-:W-:Y:S01]  /*5a70*/  LOP3.LUT R43, R42, 0x90, R43, 0xf8, !PT ;  /* 0x000000902a2b7812 */ /* 0x000fe200078ef82b */
[----:B-1----:R-:W-:Y:S01]  /*5a80*/  ULEA UR5, UR6, UR5, 0x18 ;  /* 0x0000000506057291 */ /* 0x002fe2000f8ec03f */
[----:B------:R-:W-:-:S02]  /*5a90*/  LOP3.LUT R40, R40, 0x100, RZ, 0xc0, !PT ;  /* 0x0000010028287812 */ /* 0x000fc400078ec0ff */
[----:B------:R-:W-:Y:S01]  /*5aa0*/  LOP3.LUT R43, R43, 0x10, R212, 0x78, !PT ;  /* 0x000000102b2b7812 */ /* 0x000fe200078e78d4 */
[----:B------:R-:W-:-:S03]  /*5ab0*/  IMAD.SHL.U32 R41, R247, 0x40, RZ ;  /* 0x00000040f7297824 */ /* 0x000fc600078e00ff */
[----:B------:R-:W-:Y:S02]  /*5ac0*/  IADD3 R80, R43, UR5, R40 ;  /* 0x000000052b507c10 */ /* 0x000fe4000fffe028 */
[----:B------:R-:W-:Y:S02]  /*5ad0*/  LOP3.LUT R40, R247, 0x60, RZ, 0xc0, !PT ;  /* 0x00000060f7287812 */ /* 0x000fe400078ec0ff */
[----:B------:R-:W-:-:S03]  /*5ae0*/  LOP3.LUT R41, R41, 0x1c0, RZ, 0xc0, !PT ;  /* 0x000001c029297812 */ /* 0x000fc600078ec0ff */
[----:B------:R-:W-:Y:S01]  /*5af0*/  IMAD.SHL.U32 R40, R40, 0x10, RZ ;  /* 0x0000001028287824 */ /* 0x000fe200078e00ff */
[----:B------:R0:W-:Y:S04]  /*5b00*/  STS.U16 [R229+UR4+0x4300], R251 ;  /* 0x004300fbe5007988 */ /* 0x0001e80008000404 */
[----:B0-----:R-:W-:Y:S01]  /*5b10*/  IADD3 R251, R40, UR5, R41 ;  /* 0x0000000528fb7c10 */ /* 0x001fe2000fffe029 */
[----:B------:R-:W-:Y:S02]  /*5b20*/  IMAD.MOV.U32 R40, RZ, RZ, R196 ;  /* 0x000000ffff287224 */ /* 0x000fe400078e00c4 */
[----:B------:R-:W-:Y:S02]  /*5b30*/  IMAD.MOV.U32 R41, RZ, RZ, R187 ;  /* 0x000000ffff297224 */ /* 0x000fe400078e00bb */
[----:B------:R-:W-:-:S04]  /*5b40*/  IMAD.WIDE R40, R208, 0x2, R40 ;  /* 0x00000002d0287825 */ /* 0x000fc800078e0228 */
[----:B------:R-:W-:Y:S02]  /*5b50*/  IMAD.MOV.U32 R196, RZ, RZ, R40 ;  /* 0x000000ffffc47224 */ /* 0x000fe400078e0028 */
[----:B------:R-:W-:Y:S02]  /*5b60*/  IMAD.MOV.U32 R187, RZ, RZ, R41 ;  /* 0x000000ffffbb7224 */ /* 0x000fe400078e0029 */
        /* <DEDUP_REMOVED lines=8> */
[----:B------:R-:W-:Y:S01]  /*5bf0*/  IMAD.MOV.U32 R179, RZ, RZ, R41 ;  /* 0x000000ffffb37224 */ /* 0x000fe200078e0029 */
[----:B------:R-:W-:Y:S01]  /*5c00*/  MOV R188, R40 ;  /* 0x0000002800bc7202 */ /* 0x000fe20000000f00 */
[----:B------:R-:W-:Y:S02]  /*5c10*/  IMAD.MOV.U32 R40, RZ, RZ, R184 ;  /* 0x000000ffff287224 */ /* 0x000fe400078e00b8 */
[----:B------:R-:W-:Y:S02]  /*5c20*/  IMAD.MOV.U32 R41, RZ, RZ, R175 ;  /* 0x000000ffff297224 */ /* 0x000fe400078e00af */
[----:B------:R-:W-:-:S04]  /*5c30*/  IMAD.WIDE R40, R208, 0x2, R40 ;  /* 0x00000002d0287825 */ /* 0x000fc800078e0228 */
[----:B------:R-:W-:Y:S01]  /*5c40*/  IMAD.MOV.U32 R184, RZ, RZ, R40 ;  /* 0x000000ffffb87224 */ /* 0x000fe200078e0028 */
[----:B------:R-:W-:Y:S01]  /*5c50*/  MOV R175, R41 ;  /* 0x0000002900af7202 */ /* 0x000fe20000000f00 */
        /* <DEDUP_REMOVED lines=8> */
[----:B------:R-:W-:Y:S02]  /*5ce0*/  IMAD.MOV.U32 R41, RZ, RZ, R167 ;  /* 0x000000ffff297224 */ /* 0x000fe400078e00a7 */
[----:B------:R-:W-:-:S04]  /*5cf0*/  IMAD.WIDE R42, R208, 0x2, R42 ;  /* 0x00000002d02a7825 */ /* 0x000fc800078e022a */
[----:B------:R-:W-:Y:S01]  /*5d00*/  IMAD.WIDE R40, R208, 0x2, R40 ;  /* 0x00000002d0287825 */ /* 0x000fe200078e0228 */
[----:B------:R-:W-:-:S03]  /*5d10*/  MOV R198, R42 ;  /* 0x0000002a00c67202 */ /* 0x000fc60000000f00 */
[----:B------:R-:W-:Y:S02]  /*5d20*/  IMAD.MOV.U32 R189, RZ, RZ, R43 ;  /* 0x000000ffffbd7224 */ /* 0x000fe400078e002b */
[----:B------:R-:W-:Y:S02]  /*5d30*/  IMAD.MOV.U32 R42, RZ, RZ, R194 ;  /* 0x000000ffff2a7224 */ /* 0x000fe400078e00c2 */
[----:B------:R-:W-:Y:S02]  /*5d40*/  IMAD.MOV.U32 R43, RZ, RZ, R185 ;  /* 0x000000ffff2b7224 */ /* 0x000fe400078e00b9 */
[----:B------:R-:W-:Y:S02]  /*5d50*/  IMAD.MOV.U32 R176, RZ, RZ, R40 ;  /* 0x000000ffffb07224 */ /* 0x000fe400078e0028 */
[----:B------:R-:W-:Y:S02]  /*5d60*/  IMAD.MOV.U32 R167, RZ, RZ, R41 ;  /* 0x000000ffffa77224 */ /* 0x000fe400078e0029 */
[----:B------:R-:W-:-:S02]  /*5d70*/  IMAD.MOV.U32 R40, RZ, RZ, R172 ;  /* 0x000000ffff287224 */ /* 0x000fc400078e00ac */
[----:B------:R-:W-:Y:S02]  /*5d80*/  IMAD.MOV.U32 R41, RZ, RZ, R163 ;  /* 0x000000ffff297224 */ /* 0x000fe400078e00a3 */
[----:B------:R-:W-:-:S04]  /*5d90*/  IMAD.WIDE R42, R208, 0x2, R42 ;  /* 0x00000002d02a7825 */ /* 0x000fc800078e022a */
[----:B------:R-:W-:Y:S01]  /*5da0*/  IMAD.WIDE R40, R208, 0x2, R40 ;  /* 0x00000002d0287825 */ /* 0x000fe200078e0228 */
[----:B------:R-:W-:-:S03]  /*5db0*/  MOV R185, R43 ;  /* 0x0000002b00b97202 */ /* 0x000fc60000000f00 */
[----:B------:R-:W-:Y:S02]  /*5dc0*/  IMAD.MOV.U32 R194, RZ, RZ, R42 ;  /* 0x000000ffffc27224 */ /* 0x000fe400078e002a */
[----:B------:R-:W-:Y:S02]  /*5dd0*/  IMAD.MOV.U32 R42, RZ, RZ, R190 ;  /* 0x000000ffff2a7224 */ /* 0x000fe400078e00be */
[----:B------:R-:W-:Y:S02]  /*5de0*/  IMAD.MOV.U32 R43, RZ, RZ, R181 ;  /* 0x000000ffff2b7224 */ /* 0x000fe400078e00b5 */
[----:B------:R-:W-:Y:S01]  /*5df0*/  IMAD.MOV.U32 R172, RZ, RZ, R40 ;  /* 0x000000ffffac7224 */ /* 0x000fe200078e0028 */
[----:B------:R-:W-:Y:S01]  /*5e00*/  MOV R40, R168 ;  /* 0x000000a800287202 */ /* 0x000fe20000000f00 */
[----:B------:R-:W-:Y:S02]  /*5e10*/  IMAD.MOV.U32 R163, RZ, RZ, R41 ;  /* 0x000000ffffa37224 */ /* 0x000fe400078e0029 */
[----:B------:R-:W-:-:S02]  /*5e20*/  IMAD.MOV.U32 R41, RZ, RZ, R159 ;  /* 0x000000ffff297224 */ /* 0x000fc400078e009f */
[----:B------:R-:W-:-:S04]  /*5e30*/  IMAD.WIDE R42, R208, 0x2, R42 ;  /* 0x00000002d02a7825 */ /* 0x000fc800078e022a */
[----:B------:R-:W-:-:S04]  /*5e40*/  IMAD.WIDE R40, R208, 0x2, R40 ;  /* 0x00000002d0287825 */ /* 0x000fc800078e0228 */
[----:B------:R-:W-:Y:S02]  /*5e50*/  IMAD.MOV.U32 R190, RZ, RZ, R42 ;  /* 0x000000ffffbe7224 */ /* 0x000fe400078e002a */
[----:B------:R-:W-:Y:S02]  /*5e60*/  IMAD.MOV.U32 R181, RZ, RZ, R43 ;  /* 0x000000ffffb57224 */ /* 0x000fe400078e002b */
[----:B------:R-:W-:Y:S02]  /*5e70*/  IMAD.MOV.U32 R42, RZ, RZ, R186 ;  /* 0x000000ffff2a7224 */ /* 0x000fe400078e00ba */
[----:B------:R-:W-:Y:S02]  /*5e80*/  IMAD.MOV.U32 R43, RZ, RZ, R177 ;  /* 0x000000ffff2b7224 */ /* 0x000fe400078e00b1 */
[----:B------:R-:W-:Y:S01]  /*5e90*/  IMAD.MOV.U32 R159, RZ, RZ, R41 ;  /* 0x000000ffff9f7224 */ /* 0x000fe200078e0029 */
[----:B------:R-:W-:Y:S01]  /*5ea0*/  MOV R41, R155 ;  /* 0x0000009b00297202 */ /* 0x000fe20000000f00 */
[----:B------:R-:W-:-:S02]  /*5eb0*/  IMAD.MOV.U32 R168, RZ, RZ, R40 ;  /* 0x000000ffffa87224 */ /* 0x000fc400078e0028 */
[----:B------:R-:W-:Y:S02]  /*5ec0*/  IMAD.MOV.U32 R40, RZ, RZ, R164 ;  /* 0x000000ffff287224 */ /* 0x000fe400078e00a4 */
[----:B------:R-:W-:-:S04]  /*5ed0*/  IMAD.WIDE R42, R208, 0x2, R42 ;  /* 0x00000002d02a7825 */ /* 0x000fc800078e022a */
[----:B------:R-:W-:-:S04]  /*5ee0*/  IMAD.WIDE R40, R208, 0x2, R40 ;  /* 0x00000002d0287825 */ /* 0x000fc800078e0228 */
[----:B------:R-:W-:Y:S02]  /*5ef0*/  IMAD.MOV.U32 R186, RZ, RZ, R42 ;  /* 0x000000ffffba7224 */ /* 0x000fe400078e002a */
[----:B------:R-:W-:Y:S02]  /*5f00*/  IMAD.MOV.U32 R177, RZ, RZ, R43 ;  /* 0x000000ffffb17224 */ /* 0x000fe400078e002b */
[----:B------:R-:W-:Y:S02]  /*5f10*/  IMAD.MOV.U32 R42, RZ, RZ, R182 ;  /* 0x000000ffff2a7224 */ /* 0x000fe400078e00b6 */
[----:B------:R-:W-:Y:S02]  /*5f20*/  IMAD.MOV.U32 R43, RZ, RZ, R173 ;  /* 0x000000ffff2b7224 */ /* 0x000fe400078e00ad */
[----:B------:R-:W-:Y:S02]  /*5f30*/  IMAD.MOV.U32 R164, RZ, RZ, R40 ;  /* 0x000000ffffa47224 */ /* 0x000fe400078e0028 */
[----:B------:R-:W-:-:S02]  /*5f40*/  IMAD.MOV.U32 R155, RZ, RZ, R41 ;  /* 0x000000ffff9b7224 */ /* 0x000fc400078e0029 */
[----:B------:R-:W-:Y:S02]  /*5f50*/  IMAD.MOV.U32 R40, RZ, RZ, R160 ;  /* 0x000000ffff287224 */ /* 0x000fe400078e00a0 */
[----:B------:R-:W-:Y:S02]  /*5f60*/  IMAD.MOV.U32 R41, RZ, RZ, R151 ;  /* 0x000000ffff297224 */ /* 0x000fe400078e0097 */
[----:B------:R-:W-:-:S04]  /*5f70*/  IMAD.WIDE R42, R208, 0x2, R42 ;  /* 0x00000002d02a7825 */ /* 0x000fc800078e022a */
[----:B------:R-:W-:-:S04]  /*5f80*/  IMAD.WIDE R40, R208, 0x2, R40 ;  /* 0x00000002d0287825 */ /* 0x000fc800078e0228 */
[----:B------:R-:W-:Y:S01]  /*5f90*/  IMAD.MOV.U32 R182, RZ, RZ, R42 ;  /* 0x000000ffffb67224 */ /* 0x000fe200078e002a */
[----:B------:R-:W-:Y:S01]  /*5fa0*/  MOV R42, R178 ;  /* 0x000000b2002a7202 */ /* 0x000fe20000000f00 */
[----:B------:R-:W-:Y:S02]  /*5fb0*/  IMAD.MOV.U32 R173, RZ, RZ, R43 ;  /* 0x000000ffffad7224 */ /* 0x000fe400078e002b */
[----:B------:R-:W-:Y:S02]  /*5fc0*/  IMAD.MOV.U32 R43, RZ, RZ, R169 ;  /* 0x000000ffff2b7224 */ /* 0x000fe400078e00a9 */
[----:B------:R-:W-:Y:S02]  /*5fd0*/  IMAD.MOV.U32 R160, RZ, RZ, R40 ;  /* 0x000000ffffa07224 */ /* 0x000fe400078e0028 */
[----:B------:R-:W-:Y:S02]  /*5fe0*/  IMAD.MOV.U32 R151, RZ, RZ, R41 ;  /* 0x000000ffff977224 */ /* 0x000fe400078e0029 */
[----:B------:R-:W-:-:S02]  /*5ff0*/  IMAD.MOV.U32 R40, RZ, RZ, R156 ;  /* 0x000000ffff287224 */ /* 0x000fc400078e009c */
        /* <DEDUP_REMOVED lines=13> */
[----:B------:R-:W-:Y:S02]  /*60d0*/  IMAD.MOV.U32 R174, RZ, RZ, R42 ;  /* 0x000000ffffae7224 */ /* 0x000fe400078e002a */
[----:B------:R-:W-:Y:S01]  /*60e0*/  IMAD.MOV.U32 R165, RZ, RZ, R43 ;  /* 0x000000ffffa57224 */ /* 0x000fe200078e002b */
[----:B------:R-:W-:Y:S01]  /*60f0*/  MOV R152, R40 ;  /* 0x0000002800987202 */ /* 0x000fe20000000f00 */
[----:B------:R-:W-:Y:S02]  /*6100*/  IMAD.MOV.U32 R42, RZ, RZ, R170 ;  /* 0x000000ffff2a7224 */ /* 0x000fe400078e00aa */
[----:B------:R-:W-:Y:S01]  /*6110*/  IMAD.MOV.U32 R43, RZ, RZ, R161 ;  /* 0x000000ffff2b7224 */ /* 0x000fe200078e00a1 */
[----:B------:R-:W-:Y:S01]  /*6120*/  SHF.R.S32.HI R40, RZ, 0x6, R247 ;  /* 0x00000006ff287819 */ /* 0x000fe200000114f7 */
[----:B------:R-:W-:-:S03]  /*6130*/  IMAD.WIDE R42, R208, 0x2, R42 ;  /* 0x00000002d02a7825 */ /* 0x000fc600078e022a */
[----:B------:R-:W-:Y:S01]  /*6140*/  SGXT R40, R40, 0x1 ;  /* 0x000000012828781a */ /* 0x000fe20000000200 */
[----:B------:R-:W-:Y:S02]  /*6150*/  IMAD.MOV.U32 R170, RZ, RZ, R42 ;  /* 0x000000ffffaa7224 */ /* 0x000fe400078e002a */
[----:B------:R-:W-:Y:S02]  /*6160*/  IMAD.MOV.U32 R161, RZ, RZ, R43 ;  /* 0x000000ffffa17224 */ /* 0x000fe400078e002b */
[----:B------:R-:W-:Y:S02]  /*6170*/  IMAD.MOV.U32 R42, RZ, RZ, R166 ;  /* 0x000000ffff2a7224 */ /* 0x000fe400078e00a6 */
[----:B------:R-:W-:Y:S02]  /*6180*/  IMAD.MOV.U32 R43, RZ, RZ, R157 ;  /* 0x000000ffff2b7224 */ /* 0x000fe400078e009d */
[----:B------:R-:W-:Y:S01]  /*6190*/  IMAD.MOV.U32 R141, RZ, RZ, R41 ;  /* 0x000000ffff8d7224 */ /* 0x000fe200078e0029 */
[----:B------:R-:W-:Y:S01]  /*61a0*/  LOP3.LUT R41, R40, 0x90, RZ, 0xc0, !PT ;  /* 0x0000009028297812 */ /* 0x000fe200078ec0ff */
[----:B------:R-:W-:-:S03]  /*61b0*/  IMAD.WIDE R42, R208, 0x2, R42 ;  /* 0x00000002d02a7825 */ /* 0x000fc600078e022a */
[----:B------:R-:W-:Y:S01]  /*61c0*/  LOP3.LUT R41, R41, 0x7e, R212, 0x78, !PT ;  /* 0x0000007e29297812 */ /* 0x000fe200078e78d4 */
[----:B------:R-:W-:Y:S01]  /*61d0*/  IMAD.MOV.U32 R166, RZ, RZ, R42 ;  /* 0x000000ffffa67224 */ /* 0x000fe200078e002a */
[----:B-----5:R0:W-:Y:S01]  /*61e0*/  STS.U16 [R229+UR4+0x200], R44 ;  /* 0x0002002ce5007988 */ /* 0x0201e20008000404 */
[----:B------:R-:W-:Y:S02]  /*61f0*/  IMAD.MOV.U32 R157, RZ, RZ, R43 ;  /* 0x000000ffff9d7224 */ /* 0x000fe400078e002b */
[----:B------:R-:W-:Y:S02]  /*6200*/  IMAD.MOV.U32 R42, RZ, RZ, R162 ;  /* 0x000000ffff2a7224 */ /* 0x000fe400078e00a2 */
[----:B------:R-:W-:Y:S01]  /*6210*/  IMAD.MOV.U32 R43, RZ, RZ, R153 ;  /* 0x000000ffff2b7224 */ /* 0x000fe200078e0099 */
[----:B------:R-:W-:Y:S01]  /*6220*/  STS.U16 [R229+UR4], R249 ;  /* 0x000000f9e5007988 */ /* 0x000fe20008000404 */
[----:B0-----:R-:W-:Y:S01]  /*6230*/  LOP3.LUT R44, R41, 0x20, RZ, 0x3c, !PT ;  /* 0x00000020292c7812 */ /* 0x001fe200078e3cff */
[----:B------:R-:W-:-:S02]  /*6240*/  IMAD.WIDE R42, R208, 0x2, R42 ;  /* 0x00000002d02a7825 */ /* 0x000fc400078e022a */
[----:B------:R-:W-:Y:S04]  /*6250*/  STS.U16 [R229+UR4+0x400], R245 ;  /* 0x000400f5e5007988 */ /* 0x000fe80008000404 */
        /* <DEDUP_REMOVED lines=33> */
[----:B--2---:R-:W-:Y:S04]  /*6470*/  STS.U16 [R44+UR5+0x700], R77 ;  /* 0x0007004d2c007988 */ /* 0x004fe80008000405 */
[----:B------:R-:W-:Y:S04]  /*6480*/  STS.U16 [R44+UR5+0x900], R76 ;  /* 0x0009004c2c007988 */ /* 0x000fe80008000405 */
[----:B------:R-:W-:Y:S04]  /*6490*/  STS.U16 [R44+UR5+0xb00], R75 ;  /* 0x000b004b2c007988 */ /* 0x000fe80008000405 */
[----:B------:R-:W-:Y:S04]  /*64a0*/  STS.U16 [R44+UR5+0xd00], R74 ;  /* 0x000d004a2c007988 */ /* 0x000fe80008000405 */
[----:B------:R-:W-:Y:S04]  /*64b0*/  STS.U16 [R44+UR5+0xf00], R73 ;  /* 0x000f00492c007988 */ /* 0x000fe80008000405 */
[----:B------:R-:W-:Y:S04]  /*64c0*/  STS.U16 [R44+UR5+0x1100], R72 ;  /* 0x001100482c007988 */ /* 0x000fe80008000405 */
[----:B------:R-:W-:Y:S04]  /*64d0*/  STS.U16 [R44+UR5+0x1300], R71 ;  /* 0x001300472c007988 */ /* 0x000fe80008000405 */
[----:B---3--:R-:W-:Y:S04]  /*64e0*/  STS.U16 [R44+UR5+0x1500], R70 ;  /* 0x001500462c007988 */ /* 0x008fe80008000405 */
        /* <DEDUP_REMOVED lines=13> */
[----:B----4-:R-:W-:Y:S04]  /*65c0*/  STS.U16 [R44+UR5+0x3100], R52 ;  /* 0x003100342c007988 */ /* 0x010fe80008000405 */
[----:B------:R-:W-:Y:S04]  /*65d0*/  STS.U16 [R44+UR5+0x3300], R51 ;  /* 0x003300332c007988 */ /* 0x000fe80008000405 */
[----:B------:R0:W-:Y:S04]  /*65e0*/  STS.U16 [R44+UR5+0x3500], R50 ;  /* 0x003500322c007988 */ /* 0x0001e80008000405 */
[----:B------:R-:W-:Y:S04]  /*65f0*/  STS.U16 [R44+UR5+0x3700], R49 ;  /* 0x003700312c007988 */ /* 0x000fe80008000405 */
[----:B------:R1:W-:Y:S04]  /*6600*/  STS.U16 [R44+UR5+0x3900], R48 ;  /* 0x003900302c007988 */ /* 0x0003e80008000405 */
[----:B------:R-:W-:Y:S04]  /*6610*/  STS.U16 [R44+UR5+0x3b00], R47 ;  /* 0x003b002f2c007988 */ /* 0x000fe80008000405 */
[----:B------:R-:W-:Y:S01]  /*6620*/  STS.U16 [R44+UR5+0x3d00], R45 ;  /* 0x003d002d2c007988 */ /* 0x000fe20008000405 */
[----:B------:R-:W-:Y:S01]  /*6630*/  MOV R162, R42 ;  /* 0x0000002a00a27202 */ /* 0x000fe20000000f00 */
[----:B------:R-:W-:Y:S01]  /*6640*/  BAR.SYNC.DEFER_BLOCKING 0x0 ;  /* 0x0000000000007b1d */ /* 0x000fe20000010000 */
[----:B------:R-:W-:-:S02]  /*6650*/  IMAD.MOV.U32 R153, RZ, RZ, R43 ;  /* 0x000000ffff997224 */ /* 0x000fc400078e002b */
[----:B------:R-:W-:Y:S02]  /*6660*/  IMAD.MOV.U32 R42, RZ, RZ, R158 ;  /* 0x000000ffff2a7224 */ /* 0x000fe400078e009e */
[----:B------:R-:W-:Y:S02]  /*6670*/  IMAD.MOV.U32 R43, RZ, RZ, R149 ;  /* 0x000000ffff2b7224 */ /* 0x000fe400078e0095 */
[----:B------:R-:W-:Y:S02]  /*6680*/  IMAD.SHL.U32 R247, R247, 0x8, RZ ;  /* 0x00000008f7f77824 */ /* 0x000fe400078e00ff */
[----:B------:R-:W-:-:S03]  /*6690*/  IMAD.WIDE R42, R208, 0x2, R42 ;  /* 0x00000002d02a7825 */ /* 0x000fc600078e022a */
[----:B------:R-:W-:Y:S01]  /*66a0*/  LOP3.LUT R40, R247, 0x30, R212, 0x48, !PT ;  /* 0x00000030f7287812 */ /* 0x000fe200078e48d4 */
[----:B------:R-:W-:Y:S01]  /*66b0*/  IMAD.MOV.U32 R158, RZ, RZ, R42 ;  /* 0x000000ffff9e7224 */ /* 0x000fe200078e002a */
[----:B------:R-:W-:Y:S01]  /*66c0*/  MOV R149, R43 ;  /* 0x0000002b00957202 */ /* 0x000fe20000000f00 */
[----:B------:R-:W-:Y:S02]  /*66d0*/  IMAD.MOV.U32 R42, RZ, RZ, R154 ;  /* 0x000000ffff2a7224 */ /* 0x000fe400078e009a */
[----:B------:R-:W-:Y:S02]  /*66e0*/  IMAD.MOV.U32 R43, RZ, RZ, R143 ;  /* 0x000000ffff2b7224 */ /* 0x000fe400078e008f */
[----:B------:R-:W-:Y:S02]  /*66f0*/  IMAD.IADD R212, R40, 0x1, R251 ;  /* 0x0000000128d47824 */ /* 0x000fe400078e02fb */
[----:B------:R-:W-:Y:S01]  /*6700*/  IMAD.WIDE R42, R208, 0x2, R42 ;  /* 0x00000002d02a7825 */ /* 0x000fe200078e022a */
[----:B------:R-:W-:Y:S03]  /*6710*/  LDSM.16.MT88.4 R64, [R80+0x4000] ;  /* 0x004000005040783b */ /* 0x000fe60000004200 */
[----:B------:R-:W-:-:S02]  /*6720*/  IMAD.MOV.U32 R154, RZ, RZ, R42 ;  /* 0x000000ffff9a7224 */ /* 0x000fc400078e002a */
[----:B------:R-:W-:Y:S01]  /*6730*/  IMAD.MOV.U32 R143, RZ, RZ, R43 ;  /* 0x000000ffff8f7224 */ /* 0x000fe200078e002b */
[----:B------:R-:W-:Y:S04]  /*6740*/  LDSM.16.MT88.4 R80, [R80+0x4200] ;  /* 0x004200005050783b */ /* 0x000fe80000004200 */
[----:B------:R-:W2:Y:S01]  /*6750*/  LDSM.16.M88.4 R40, [R212] ;  /* 0x00000000d428783b */ /* 0x000ea20000000200 */
[----:B0-----:R-:W-:Y:S02]  /*6760*/  IMAD.MOV.U32 R50, RZ, RZ, R144 ;  /* 0x000000ffff327224 */ /* 0x001fe400078e0090 */
[----:B------:R-:W-:Y:S01]  /*6770*/  IMAD.MOV.U32 R51, RZ, RZ, R135 ;  /* 0x000000ffff337224 */ /* 0x000fe200078e0087 */
[----:B------:R-:W0:Y:S01]  /*6780*/  LDSM.16.M88.4 R44, [R212+0x800] ;  /* 0x00080000d42c783b */ /* 0x000e220000000200 */
[----:B-1----:R-:W-:-:S02]  /*6790*/  IMAD.MOV.U32 R48, RZ, RZ, R142 ;  /* 0x000000ffff307224 */ /* 0x002fc400078e008e */
[----:B------:R-:W-:Y:S01]  /*67a0*/  IMAD.MOV.U32 R49, RZ, RZ, R133 ;  /* 0x000000ffff317224 */ /* 0x000fe200078e0085 */
[----:B------:R-:W1:Y:S01]  /*67b0*/  LDSM.16.M88.4 R68, [R212+0x1000] ;  /* 0x00100000d444783b */ /* 0x000e620000000200 */
[----:B------:R-:W-:Y:S02]  /*67c0*/  IMAD.MOV.U32 R60, RZ, RZ, R150 ;  /* 0x000000ffff3c7224 */ /* 0x000fe400078e0096 */
[----:B------:R-:W-:Y:S01]  /*67d0*/  IMAD.MOV.U32 R61, RZ, RZ, R139 ;  /* 0x000000ffff3d7224 */ /* 0x000fe200078e008b */
[----:B------:R-:W-:Y:S01]  /*67e0*/  LDSM.16.M88.4 R76, [R212+0x3800] ;  /* 0x00380000d44c783b */ /* 0x000fe20000000200 */
[----:B--2---:R-:W-:Y:S07]  /*67f0*/  HMMA.16816.F32 R108, R64, R40, R108 ;  /* 0x00000028406c723c */ /* 0x004fee000000186c */
[----:B------:R-:W-:-:S02]  /*6800*/  IMAD.MOV.U32 R40, RZ, RZ, R128 ;  /* 0x000000ffff287224 */ /* 0x000fc400078e0080 */
        /* <DEDUP_REMOVED lines=27> */
[----:B------:R-:W-:-:S04]  /*69c0*/  IMAD.WIDE R48, R208, 0x2, R48 ;  /* 0x00000002d0307825 */ /* 0x000fc800078e0230 */
[----:B------:R-:W-:-:S04]  /*69d0*/  IMAD.WIDE R40, R208, 0x2, R40 ;  /* 0x00000002d0287825 */ /* 0x000fc800078e0228 */
[----:B------:R-:W-:Y:S01]  /*69e0*/  IMAD.MOV.U32 R144, RZ, RZ, R50 ;  /* 0x000000ffff907224 */ /* 0x000fe200078e0032 */
[----:B------:R-:W-:Y:S01]  /*69f0*/  MOV R50, R140 ;  /* 0x0000008c00327202 */ /* 0x000fe20000000f00 */
[----:B------:R-:W-:Y:S02]  /*6a00*/  IMAD.MOV.U32 R135, RZ, RZ, R51 ;  /* 0x000000ffff877224 */ /* 0x000fe400078e0033 */
[----:B------:R-:W-:Y:S02]  /*6a10*/  IMAD.MOV.U32 R51, RZ, RZ, R131 ;  /* 0x000000ffff337224 */ /* 0x000fe400078e0083 */
[----:B------:R-:W-:Y:S02]  /*6a20*/  IMAD.MOV.U32 R142, RZ, RZ, R48 ;  /* 0x000000ffff8e7224 */ /* 0x000fe400078e0030 */
[----:B------:R-:W-:Y:S01]  /*6a30*/  IMAD.MOV.U32 R133, RZ, RZ, R49 ;  /* 0x000000ffff857224 */ /* 0x000fe200078e0031 */
[----:B------:R-:W-:Y:S01]  /*6a40*/  HMMA.16816.F32 R108, R80, R42, R108 ;  /* 0x0000002a506c723c */ /* 0x000fe2000000186c */
[----:B------:R-:W-:-:S02]  /*6a50*/  IMAD.MOV.U32 R48, RZ, RZ, R138 ;  /* 0x000000ffff307224 */ /* 0x000fc400078e008a */
[----:B------:R-:W-:Y:S02]  /*6a60*/  IMAD.MOV.U32 R49, RZ, RZ, R129 ;  /* 0x000000ffff317224 */ /* 0x000fe400078e0081 */
[----:B------:R-:W-:Y:S01]  /*6a70*/  IMAD.MOV.U32 R36, RZ, RZ, R40 ;  /* 0x000000ffff247224 */ /* 0x000fe200078e0028 */
[----:B------:R-:W-:Y:S01]  /*6a80*/  MOV R40, R32 ;  /* 0x0000002000287202 */ /* 0x000fe20000000f00 */
[----:B------:R-:W-:Y:S02]  /*6a90*/  IMAD.MOV.U32 R27, RZ, RZ, R41 ;  /* 0x000000ffff1b7224 */ /* 0x000fe400078e0029 */
[----:B------:R-:W-:Y:S02]  /*6aa0*/  IMAD.MOV.U32 R41, RZ, RZ, R23 ;  /* 0x000000ffff297224 */ /* 0x000fe400078e0017 */
[----:B------:R-:W-:Y:S02]  /*6ab0*/  IMAD.MOV.U32 R42, RZ, RZ, R30 ;  /* 0x000000ffff2a7224 */ /* 0x000fe400078e001e */
[----:B------:R-:W-:-:S02]  /*6ac0*/  IMAD.MOV.U32 R43, RZ, RZ, R21 ;  /* 0x000000ffff2b7224 */ /* 0x000fc400078e0015 */
[----:B------:R-:W-:-:S04]  /*6ad0*/  IMAD.WIDE R50, R208, 0x2, R50 ;  /* 0x00000002d0327825 */ /* 0x000fc800078e0232 */
        /* <DEDUP_REMOVED lines=11> */
[----:B------:R-:W-:Y:S02]  /*6b90*/  IMAD.MOV.U32 R48, RZ, RZ, R134 ;  /* 0x000000ffff307224 */ /* 0x000fe400078e0086 */
[----:B------:R-:W-:Y:S02]  /*6ba0*/  IMAD.MOV.U32 R49, RZ, RZ, R125 ;  /* 0x000000ffff317224 */ /* 0x000fe400078e007d */
[----:B------:R-:W-:Y:S02]  /*6bb0*/  IMAD.MOV.U32 R74, RZ, RZ, R132 ;  /* 0x000000ffff4a7224 */ /* 0x000fe400078e0084 */
[----:B------:R-:W-:Y:S02]  /*6bc0*/  IMAD.MOV.U32 R75, RZ, RZ, R123 ;  /* 0x000000ffff4b7224 */ /* 0x000fe400078e007b */
        /* <DEDUP_REMOVED lines=12> */
[----:B------:R-:W-:-:S04]  /*6c90*/  IMAD.WIDE R50, R208, 0x2, R50 ;  /* 0x00000002d0327825 */ /* 0x000fc800078e0232 */
[----:B------:R-:W-:-:S04]  /*6ca0*/  IMAD.WIDE R48, R208, 0x2, R48 ;  /* 0x00000002d0307825 */ /* 0x000fc800078e0230 */
[----:B------:R-:W-:-:S04]  /*6cb0*/  IMAD.WIDE R74, R208, 0x2, R74 ;  /* 0x00000002d04a7825 */ /* 0x000fc800078e024a */
[----:B------:R-:W-:Y:S01]  /*6cc0*/  IMAD.WIDE R72, R208, 0x2, R72 ;  /* 0x00000002d0487825 */ /* 0x000fe200078e0248 */
[----:B------:R-:W-:-:S03]  /*6cd0*/  MOV R139, R61 ;  /* 0x0000003d008b7202 */ /* 0x000fc60000000f00 */
[----:B------:R-:W-:Y:S01]  /*6ce0*/  IMAD.WIDE R42, R208, 0x2, R42 ;  /* 0x00000002d02a7825 */ /* 0x000fe200078e022a */
[----:B------:R-:W-:-:S03]  /*6cf0*/  MOV R134, R48 ;  /* 0x0000003000867202 */ /* 0x000fc60000000f00 */
[----:B------:R-:W-:Y:S01]  /*6d00*/  IMAD.WIDE R40, R208, 0x2, R40 ;  /* 0x00000002d0287825 */ /* 0x000fe200078e0228 */
[----:B------:R-:W-:-:S03]  /*6d10*/  MOV R121, R73 ;  /* 0x0000004900797202 */ /* 0x000fc60000000f00 */
[----:B------:R-:W-:Y:S02]  /*6d20*/  IMAD.MOV.U32 R150, RZ, RZ, R60 ;  /* 0x000000ffff967224 */ /* 0x000fe400078e003c */
[----:B------:R-:W-:Y:S01]  /*6d30*/  IMAD.MOV.U32 R148, RZ, RZ, R54 ;  /* 0x000000ffff947224 */ /* 0x000fe200078e0036 */
[----:B------:R-:W2:Y:S01]  /*6d40*/  LDSM.16.M88.4 R60, [R212+0x1800] ;  /* 0x00180000d43c783b */ /* 0x000ea20000000200 */
[----:B------:R-:W-:Y:S02]  /*6d50*/  IMAD.MOV.U32 R137, RZ, RZ, R55 ;  /* 0x000000ffff897224 */ /* 0x000fe400078e0037 */
[----:B------:R-:W-:Y:S01]  /*6d60*/  IMAD.MOV.U32 R136, RZ, RZ, R50 ;  /* 0x000000ffff887224 */ /* 0x000fe200078e0032 */
[----:B------:R-:W3:Y:S01]  /*6d70*/  LDSM.16.M88.4 R52, [R212+0x2000] ;  /* 0x00200000d434783b */ /* 0x000ee20000000200 */
[----:B------:R-:W-:Y:S02]  /*6d80*/  IMAD.MOV.U32 R127, RZ, RZ, R51 ;  /* 0x000000ffff7f7224 */ /* 0x000fe400078e0033 */
[----:B------:R-:W-:-:S02]  /*6d90*/  IMAD.MOV.U32 R125, RZ, RZ, R49 ;  /* 0x000000ffff7d7224 */ /* 0x000fc400078e0031 */
[----:B------:R-:W-:Y:S01]  /*6da0*/  IMAD.MOV.U32 R132, RZ, RZ, R74 ;  /* 0x000000ffff847224 */ /* 0x000fe200078e004a */
[----:B------:R-:W4:Y:S01]  /*6db0*/  LDSM.16.M88.4 R48, [R212+0x2800] ;  /* 0x00280000d430783b */ /* 0x000f220000000200 */
[----:B------:R-:W-:Y:S02]  /*6dc0*/  IMAD.MOV.U32 R123, RZ, RZ, R75 ;  /* 0x000000ffff7b7224 */ /* 0x000fe400078e004b */
[----:B------:R-:W-:Y:S01]  /*6dd0*/  IMAD.MOV.U32 R130, RZ, RZ, R72 ;  /* 0x000000ffff827224 */ /* 0x000fe200078e0048 */
[----:B------:R-:W-:Y:S01]  /*6de0*/  MOV R26, R42 ;  /* 0x0000002a001a7202 */ /* 0x000fe20000000f00 */
[----:B------:R-:W5:Y:S01]  /*6df0*/  LDSM.16.M88.4 R72, [R212+0x3000] ;  /* 0x00300000d448783b */ /* 0x000f620000000200 */
[----:B------:R-:W-:Y:S02]  /*6e00*/  IMAD.MOV.U32 R28, RZ, RZ, R40 ;  /* 0x000000ffff1c7224 */ /* 0x000fe400078e0028 */
[----:B------:R-:W-:Y:S02]  /*6e10*/  IMAD.MOV.U32 R19, RZ, RZ, R41 ;  /* 0x000000ffff137224 */ /* 0x000fe400078e0029 */
[----:B------:R-:W-:-:S02]  /*6e20*/  IMAD.MOV.U32 R17, RZ, RZ, R43 ;  /* 0x000000ffff117224 */ /* 0x000fc400078e002b */
[----:B------:R-:W-:Y:S02]  /*6e30*/  IMAD.MOV.U32 R40, RZ, RZ, R24 ;  /* 0x000000ffff287224 */ /* 0x000fe400078e0018 */
[----:B------:R-:W-:Y:S02]  /*6e40*/  IMAD.MOV.U32 R41, RZ, RZ, R15 ;  /* 0x000000ffff297224 */ /* 0x000fe400078e000f */
        /* <DEDUP_REMOVED lines=14> */
[----:B0-----:R-:W-:Y:S03]  /*6f30*/  HMMA.16816.F32 R104, R64, R44, R104 ;  /* 0x0000002c4068723c */ /* 0x001fe60000001868 */
[----:B------:R-:W-:Y:S02]  /*6f40*/  IMAD.MOV.U32 R20, RZ, RZ, R40 ;  /* 0x000000ffff147224 */ /* 0x000fe400078e0028 */
[----:B------:R-:W-:Y:S02]  /*6f50*/  IMAD.MOV.U32 R11, RZ, RZ, R41 ;  /* 0x000000ffff0b7224 */ /* 0x000fe400078e0029 */
[----:B------:R-:W-:Y:S02]  /*6f60*/  IMAD.MOV.U32 R40, RZ, RZ, R16 ;  /* 0x000000ffff287224 */ /* 0x000fe400078e0010 */
[----:B------:R-:W-:-:S02]  /*6f70*/  IMAD.MOV.U32 R41, RZ, RZ, R7 ;  /* 0x000000ffff297224 */ /* 0x000fc400078e0007 */
[----:B------:R-:W-:Y:S01]  /*6f80*/  IMAD.MOV.U32 R18, RZ, RZ, R42 ;  /* 0x000000ffff127224 */ /* 0x000fe200078e002a */
[----:B------:R-:W-:Y:S01]  /*6f90*/  MOV R42, R14 ;  /* 0x0000000e002a7202 */ /* 0x000fe20000000f00 */
[----:B------:R-:W-:Y:S02]  /*6fa0*/  IMAD.MOV.U32 R9, RZ, RZ, R43 ;  /* 0x000000ffff097224 */ /* 0x000fe400078e002b */
[----:B------:R-:W-:Y:S02]  /*6fb0*/  IMAD.MOV.U32 R43, RZ, RZ, R5 ;  /* 0x000000ffff2b7224 */ /* 0x000fe400078e0005 */
[----:B------:R-:W-:Y:S02]  /*6fc0*/  IMAD.MOV.U32 R44, RZ, RZ, R126 ;  /* 0x000000ffff2c7224 */ /* 0x000fe400078e007e */
[----:B------:R-:W-:Y:S02]  /*6fd0*/  IMAD.MOV.U32 R45, RZ, RZ, R117 ;  /* 0x000000ffff2d7224 */ /* 0x000fe400078e0075 */
[----:B------:R-:W-:-:S04]  /*6fe0*/  IMAD.WIDE R40, R208, 0x2, R40 ;  /* 0x00000002d0287825 */ /* 0x000fc800078e0228 */
        /* <DEDUP_REMOVED lines=10> */
[----:B------:R-:W-:Y:S02]  /*7090*/  IMAD.MOV.U32 R14, RZ, RZ, R42 ;  /* 0x000000ffff0e7224 */ /* 0x000fe400078e002a */
[----:B------:R-:W-:Y:S02]  /*70a0*/  IMAD.MOV.U32 R44, RZ, RZ, R120 ;  /* 0x000000ffff2c7224 */ /* 0x000fe400078e0078 */
[----:B------:R-:W-:Y:S02]  /*70b0*/  IMAD.MOV.U32 R45, RZ, RZ, R39 ;  /* 0x000000ffff2d7224 */ /* 0x000fe400078e0027 */
[----:B------:R-:W-:Y:S02]  /*70c0*/  IMAD.MOV.U32 R42, RZ, RZ, R10 ;  /* 0x000000ffff2a7224 */ /* 0x000fe400078e000a */
[----:B------:R-:W-:-:S04]  /*70d0*/  IMAD.WIDE R40, R208, 0x2, R40 ;  /* 0x00000002d0287825 */ /* 0x000fc800078e0228 */
[----:B------:R-:W-:-:S04]  /*70e0*/  IMAD.WIDE R44, R208, 0x2, R44 ;  /* 0x00000002d02c7825 */ /* 0x000fc800078e022c */
[----:B------:R-:W-:Y:S01]  /*70f0*/  IMAD.WIDE R42, R208, 0x2, R42 ;  /* 0x00000002d02a7825 */ /* 0x000fe200078e022a */
[C---:B-1----:R-:W-:Y:S03]  /*7100*/  HMMA.16816.F32 R100, R64.reuse, R68, R100 ;  /* 0x000000444064723c */ /* 0x042fe60000001864 */
[----:B------:R-:W-:Y:S02]  /*7110*/  IMAD.MOV.U32 R12, RZ, RZ, R40 ;  /* 0x000000ffff0c7224 */ /* 0x000fe400078e0028 */
[----:B------:R-:W-:Y:S02]  /*7120*/  IMAD.MOV.U32 R3, RZ, RZ, R41 ;  /* 0x000000ffff037224 */ /* 0x000fe400078e0029 */
[----:B------:R-:W-:Y:S02]  /*7130*/  IMAD.MOV.U32 R40, RZ, RZ, R8 ;  /* 0x000000ffff287224 */ /* 0x000fe400078e0008 */
[----:B------:R-:W-:Y:S01]  /*7140*/  IMAD.MOV.U32 R41, RZ, RZ, R195 ;  /* 0x000000ffff297224 */ /* 0x000fe200078e00c3 */
[----:B--2---:R-:W-:Y:S01]  /*7150*/  HMMA.16816.F32 R96, R64, R60, R96 ;  /* 0x0000003c4060723c */ /* 0x004fe20000001860 */
[----:B------:R-:W-:-:S02]  /*7160*/  IMAD.MOV.U32 R120, RZ, RZ, R44 ;  /* 0x000000ffff787224 */ /* 0x000fc400078e002c */
[----:B------:R-:W-:Y:S02]  /*7170*/  IMAD.MOV.U32 R39, RZ, RZ, R45 ;  /* 0x000000ffff277224 */ /* 0x000fe400078e002d */
[----:B------:R-:W-:Y:S01]  /*7180*/  IMAD.MOV.U32 R10, RZ, RZ, R42 ;  /* 0x000000ffff0a7224 */ /* 0x000fe200078e002a */
[C---:B---3--:R-:W-:Y:S01]  /*7190*/  HMMA.16816.F32 R92, R64.reuse, R52, R92 ;  /* 0x00000034405c723c */ /* 0x048fe2000000185c */
[----:B------:R-:W-:Y:S02]  /*71a0*/  IMAD.MOV.U32 R203, RZ, RZ, R43 ;  /* 0x000000ffffcb7224 */ /* 0x000fe400078e002b */
[----:B------:R-:W-:Y:S02]  /*71b0*/  IMAD.MOV.U32 R44, RZ, RZ, R114 ;  /* 0x000000ffff2c7224 */ /* 0x000fe400078e0072 */
[----:B------:R-:W-:Y:S01]  /*71c0*/  IMAD.MOV.U32 R45, RZ, RZ, R33 ;  /* 0x000000ffff2d7224 */ /* 0x000fe200078e0021 */
[----:B----4-:R-:W-:Y:S01]  /*71d0*/  HMMA.16816.F32 R88, R64, R48, R88 ;  /* 0x000000304058723c */ /* 0x010fe20000001858 */
[----:B------:R-:W-:-:S02]  /*71e0*/  IMAD.MOV.U32 R42, RZ, RZ, R6 ;  /* 0x000000ffff2a7224 */ /* 0x000fc400078e0006 */
[----:B------:R-:W-:-:S03]  /*71f0*/  IMAD.MOV.U32 R43, RZ, RZ, R205 ;  /* 0x000000ffff2b7224 */ /* 0x000fc600078e00cd */
[----:B-----5:R-:W-:Y:S01]  /*7200*/  HMMA.16816.F32 R84, R64, R72, R84 ;  /* 0x000000484054723c */ /* 0x020fe20000001854 */
[----:B------:R-:W-:-:S05]  /*7210*/  IMAD.WIDE R40, R208, 0x2, R40 ;  /* 0x00000002d0287825 */ /* 0x000fca00078e0228 */
[----:B------:R-:W-:Y:S01]  /*7220*/  HMMA.16816.F32 R56, R64, R76, R56 ;  /* 0x0000004c4038723c */ /* 0x000fe20000001838 */
[----:B------:R-:W-:Y:S01]  /*7230*/  IMAD.WIDE R44, R208, 0x2, R44 ;  /* 0x00000002d02c7825 */ /* 0x000fe200078e022c */
[----:B------:R-:W-:-:S03]  /*7240*/  MOV R8, R40 ;  /* 0x0000002800087202 */ /* 0x000fc60000000f00 */
[----:B------:R-:W-:-:S04]  /*7250*/  IMAD.WIDE R42, R208, 0x2, R42 ;  /* 0x00000002d02a7825 */ /* 0x000fc800078e022a */
[----:B------:R-:W-:Y:S02]  /*7260*/  IMAD.MOV.U32 R195, RZ, RZ, R41 ;  /* 0x000000ffffc37224 */ /* 0x000fe400078e0029 */
[----:B------:R-:W-:Y:S02]  /*7270*/  VIADD R206, R206, 0xffffffff ;  /* 0xffffffffcece7836 */ /* 0x000fe40000000000 */
        /* <DEDUP_REMOVED lines=9> */
[----:B------:R-:W-:Y:S01]  /*7310*/  IMAD.MOV.U32 R43, RZ, RZ, R207 ;  /* 0x000000ffff2b7224 */ /* 0x000fe200078e00cf */
[----:B------:R-:W-:Y:S01]  /*7320*/  ISETP.NE.U32.AND P0, PT, R206, RZ, PT ;  /* 0x000000ffce00720c */ /* 0x000fe20003f05070 */
[----:B------:R-:W-:-:S04]  /*7330*/  IMAD.WIDE R40, R208, 0x2, R40 ;  /* 0x00000002d0287825 */ /* 0x000fc800078e0228 */
[----:B------:R-:W-:Y:S01]  /*7340*/  IMAD.WIDE R44, R208, 0x2, R44 ;  /* 0x00000002d02c7825 */ /* 0x000fe200078e022c */
[----:B------:R-:W-:-:S03]  /*7350*/  MOV R197, R41 ;  /* 0x0000002900c57202 */ /* 0x000fc60000000f00 */
        /* <DEDUP_REMOVED lines=14> */
[C---:B------:R-:W-:Y:S01]  /*7440*/  IMAD.WIDE R40, R208.reuse, 0x2, R40 ;  /* 0x00000002d0287825 */ /* 0x040fe200078e0228 */
[----:B------:R-:W-:Y:S01]  /*7450*/  HMMA.16816.F32 R104, R80, R46, R104 ;  /* 0x0000002e5068723c */ /* 0x000fe20000001868 */
[----:B------:R-:W-:Y:S02]  /*7460*/  UIADD3 UR7, UR7, -0x20, URZ ;  /* 0xffffffe007077890 */ /* 0x000fe4000fffe03f */
[----:B------:R-:W-:-:S03]  /*7470*/  IMAD.WIDE R52, R208, 0x2, R52 ;  /* 0x00000002d0347825 */ /* 0x000fc600078e0234 */
[----:B------:R-:W-:Y:S01]  /*7480*/  HMMA.16816.F32 R100, R80, R70, R100 ;  /* 0x000000465064723c */ /* 0x000fe20000001864 */
[----:B------:R-:W-:-:S04]  /*7490*/  IMAD.WIDE R44, R208, 0x2, R44 ;  /* 0x00000002d02c7825 */ /* 0x000fc800078e022c */
[----:B------:R-:W-:Y:S01]  /*74a0*/  IMAD.WIDE R42, R208, 0x2, R42 ;  /* 0x00000002d02a7825 */ /* 0x000fe200078e022a */
[----:B------:R-:W-:Y:S01]  /*74b0*/  HMMA.16816.F32 R96, R80, R62, R96 ;  /* 0x0000003e5060723c */ /* 0x000fe20000001860 */
[----:B------:R-:W-:Y:S02]  /*74c0*/  MOV R199, R41 ;  /* 0x0000002900c77202 */ /* 0x000fe40000000f00 */
[----:B------:R-:W-:-:S03]  /*74d0*/  IMAD.MOV.U32 R118, RZ, RZ, R52 ;  /* 0x000000ffff767224 */ /* 0x000fc600078e0034 */
[----:B------:R-:W-:Y:S01]  /*74e0*/  HMMA.16816.F32 R92, R80, R54, R92 ;  /* 0x00000036505c723c */ /* 0x000fe2000000185c */
[----:B------:R-:W-:Y:S02]  /*74f0*/  IMAD.MOV.U32 R37, RZ, RZ, R53 ;  /* 0x000000ffff257224 */ /* 0x000fe400078e0035 */
        /* <DEDUP_REMOVED lines=8> */
[----:B------:R-:W-:Y:S01]  /*7580*/  IMAD.WIDE R146, R210, 0x2, R146 ;  /* 0x00000002d2927825 */ /* 0x000fe200078e0292 */
[----:B------:R-:W-:-:S07]  /*7590*/  NOP ;  /* 0x0000000000007918 */ /* 0x000fce0000000000 */
[----:B------:R-:W-:-:S15]  /*75a0*/  @P0 BRA `(.L_x_2) ;  /* 0xffffffd0006c0947 */ /* 0x000fde000383ffff */
[----:B------:R-:W-:Y:S02]  /*75b0*/  F2FP.F16.F32.PACK_AB R4, R107, R111 ;  /* 0x0000006f6b04723e */ /* 0x000fe400000000ff */
[----:B------:R-:W-:Y:S02]  /*75c0*/  F2FP.F16.F32.PACK_AB R8, R106, R110 ;  /* 0x0000006e6a08723e */ /* 0x000fe400000000ff */
[----:B------:R-:W-:Y:S02]  /*75d0*/  F2FP.F16.F32.PACK_AB R12, R105, R109 ;  /* 0x0000006d690c723e */ /* 0x000fe400000000ff */
[----:B------:R-:W-:Y:S02]  /*75e0*/  F2FP.F16.F32.PACK_AB R7, R59, R87 ;  /* 0x000000573b07723e */ /* 0x000fe400000000ff */
[----:B------:R-:W-:Y:S02]  /*75f0*/  F2FP.F16.F32.PACK_AB R6, R91, R95 ;  /* 0x0000005f5b06723e */ /* 0x000fe400000000ff */
[----:B------:R-:W-:-:S02]  /*7600*/  F2FP.F16.F32.PACK_AB R5, R99, R103 ;  /* 0x000000676305723e */ /* 0x000fc400000000ff */
        /* <DEDUP_REMOVED lines=9> */
[----:B------:R-:W-:-:S07]  /*76a0*/  F2FP.F16.F32.PACK_AB R104, R104, R108 ;  /* 0x0000006c6868723e */ /* 0x000fce00000000ff */
.L_x_1:
[----:B------:R-:W0:Y:S01]  /*76b0*/  S2R R16, SR_TID.X ;  /* 0x0000000000107919 */ /* 0x000e220000002100 */
[----:B------:R-:W1:Y:S01]  /*76c0*/  S2UR UR5, SR_CgaCtaId ;  /* 0x00000000000579c3 */ /* 0x000e620000008800 */
[----:B------:R-:W-:Y:S01]  /*76d0*/  UMOV UR4, 0x400 ;  /* 0x0000040000047882 */ /* 0x000fe20000000000 */
[----:B------:R-:W-:Y:S01]  /*76e0*/  ULDC.64 UR10, c[0x0][0x228] ;  /* 0x00008a00000a7ab9 */ /* 0x000fe20000000a00 */
[----:B------:R-:W-:Y:S01]  /*76f0*/  ULDC.64 UR6, c[0x0][0x220] ;  /* 0x0000880000067ab9 */ /* 0x000fe20000000a00 */
[----:B------:R-:W-:-:S04]  /*7700*/  ISETP.GE.AND P0, PT, R193, UR10, PT ;  /* 0x0000000ac1007c0c */ /* 0x000fc8000bf06270 */
[----:B------:R-:W2:Y:S01]  /*7710*/  LDC R51, c[0x0][0x248] ;  /* 0x00009200ff337b82 */ /* 0x000ea20000000800 */
[----:B-1----:R-:W-:-:S03]  /*7720*/  ULEA UR4, UR5, UR4, 0x18 ;  /* 0x0000000405047291 */ /* 0x002fc6000f8ec03f */
[----:B------:R-:W-:Y:S02]  /*7730*/  ULDC UR5, c[0x0][0x244] ;  /* 0x0000910000057ab9 */ /* 0x000fe40000000800 */
[----:B------:R-:W-:Y:S02]  /*7740*/  IMAD R193, R193, UR5, RZ ;  /* 0x00000005c1c17c24 */ /* 0x000fe4000f8e02ff */
[C---:B0-----:R-:W-:Y:S01]  /*7750*/  IMAD.SHL.U32 R3, R16.reuse, 0x100, RZ ;  /* 0x0000010010037824 */ /* 0x041fe200078e00ff */
[C---:B------:R-:W-:Y:S01]  /*7760*/  LOP3.LUT R17, R16.reuse, 0x1f, RZ, 0xc0, !PT ;  /* 0x0000001f10117812 */ /* 0x040fe200078ec0ff */
[C---:B------:R-:W-:Y:S01]  /*7770*/  IMAD.SHL.U32 R0, R16.reuse, 0x4, RZ ;  /* 0x0000000410007824 */ /* 0x040fe200078e00ff */
[----:B------:R-:W-:Y:S01]  /*7780*/  SHF.R.U32.HI R22, RZ, 0x4, R16 ;  /* 0x00000004ff167819 */ /* 0x000fe20000011610 */
[----:B------:R-:W-:Y:S01]  /*7790*/  IMAD.SHL.U32 R2, R16, 0x400, RZ ;  /* 0x0000040010027824 */ /* 0x000fe200078e00ff */
[----:B------:R-:W-:Y:S02]  /*77a0*/  LOP3.LUT R3, R202, 0x1800, R3, 0xf8, !PT ;  /* 0x00001800ca037812 */ /* 0x000fe400078ef803 */
[----:B------:R-:W-:-:S02]  /*77b0*/  LOP3.LUT R0, R201, 0x70, R0, 0xf8, !PT ;  /* 0x00000070c9007812 */ /* 0x000fc400078ef800 */
[----:B------:R-:W-:Y:S02]  /*77c0*/  LOP3.LUT R2, R2, 0x1800, RZ, 0xc0, !PT ;  /* 0x0000180002027812 */ /* 0x000fe400078ec0ff */
[----:B------:R-:W-:Y:S01]  /*77d0*/  LOP3.LUT R3, R3, R0, RZ, 0x3c, !PT ;  /* 0x0000000003037212 */ /* 0x000fe200078e3cff */
[----:B------:R-:W-:Y:S01]  /*77e0*/  BAR.SYNC.DEFER_BLOCKING 0x0 ;  /* 0x0000000000007b1d */ /* 0x000fe20000010000 */
[----:B------:R-:W-:Y:S01]  /*77f0*/  LEA.HI R0, R16, R191, RZ, 0x1c ;  /* 0x000000bf10007211 */ /* 0x000fe200078fe0ff */
[----:B------:R-:W-:Y:S01]  /*7800*/  IMAD R2, R17, 0x10, R2 ;  /* 0x0000001011027824 */ /* 0x000fe200078e0202 */
[----:B------:R-:W-:Y:S02]  /*7810*/  SGXT.U32 R22, R22, 0x3 ;  /* 0x000000031616781a */ /* 0x000fe40000000000 */
[----:B------:R-:W-:Y:S02]  /*7820*/  LEA R49, P1, R193, UR6, 0x1 ;  /* 0x00000006c1317c11 */ /* 0x000fe4000f8208ff */
[----:B------:R-:W-:-:S02]  /*7830*/  LOP3.LUT R21, R2, 0x60, R16, 0x78, !PT ;  /* 0x0000006002157812 */ /* 0x000fc400078e7810 */
[----:B------:R-:W-:Y:S02]  /*7840*/  LOP3.LUT R2, R191, R22, RZ, 0xfc, !PT ;  /* 0x00000016bf027212 */ /* 0x000fe400078efcff */
[----:B------:R-:W-:Y:S02]  /*7850*/  LEA.HI.X.SX32 R193, R193, UR7, 0x1, P1 ;  /* 0x00000007c1c17c11 */ /* 0x000fe400088f0eff */
[C---:B------:R-:W-:Y:S01]  /*7860*/  ISETP.LT.AND P1, PT, R2.reuse, UR11, !P0 ;  /* 0x0000000b02007c0c */ /* 0x040fe2000c721270 */
[----:B--2---:R-:W-:Y:S01]  /*7870*/  IMAD R47, R2, R51, RZ ;  /* 0x00000033022f7224 */ /* 0x004fe200078e02ff */
[C-C-:B------:R-:W-:Y:S02]  /*7880*/  LOP3.LUT R26, R191.reuse, 0xf0, R22.reuse, 0xfe, !PT ;  /* 0x000000f0bf1a7812 */ /* 0x140fe400078efe16 */
[----:B------:R-:W-:Y:S02]  /*7890*/  LOP3.LUT R20, R191, 0xe8, R22, 0xfe, !PT ;  /* 0x000000e8bf147812 */ /* 0x000fe400078efe16 */
[----:B------:R-:W-:-:S02]  /*78a0*/  LEA R2, P2, R47, R49, 0x1 ;  /* 0x000000312f027211 */ /* 0x000fc400078408ff */
[C-C-:B------:R-:W-:Y:S02]  /*78b0*/  LOP3.LUT R27, R191.reuse, 0xe0, R22.reuse, 0xfe, !PT ;  /* 0x000000e0bf1b7812 */ /* 0x140fe400078efe16 */
[C-C-:B------:R-:W-:Y:S01]  /*78c0*/  LOP3.LUT R28, R191.reuse, 0xd8, R22.reuse, 0xfe, !PT ;  /* 0x000000d8bf1c7812 */ /* 0x140fe200078efe16 */
[----:B------:R-:W-:Y:S01]  /*78d0*/  STS.128 [R3+UR4], R104 ;  /* 0x0000006803007988 */ /* 0x000fe20008000c04 */
[C-C-:B------:R-:W-:Y:S02]  /*78e0*/  LOP3.LUT R29, R191.reuse, 0xd0, R22.reuse, 0xfe, !PT ;  /* 0x000000d0bf1d7812 */ /* 0x140fe400078efe16 */
[C-C-:B------:R-:W-:Y:S01]  /*78f0*/  LOP3.LUT R23, R191.reuse, 0xc8, R22.reuse, 0xfe, !PT ;  /* 0x000000c8bf177812 */ /* 0x140fe200078efe16 */
[----:B------:R-:W-:Y:S01]  /*7900*/  STS.128 [R3+UR4+0x100], R12 ;  /* 0x0001000c03007988 */ /* 0x000fe20008000c04 */
[C-C-:B------:R-:W-:Y:S02]  /*7910*/  LOP3.LUT R30, R191.reuse, 0xc0, R22.reuse, 0xfe, !PT ;  /* 0x000000c0bf1e7812 */ /* 0x140fe400078efe16 */
[C-C-:B------:R-:W-:Y:S01]  /*7920*/  LOP3.LUT R31, R191.reuse, 0xb0, R22.reuse, 0xfe, !PT ;  /* 0x000000b0bf1f7812 */ /* 0x140fe200078efe16 */
[----:B------:R-:W-:Y:S01]  /*7930*/  STS.128 [R3+UR4+0x80], R8 ;  /* 0x0000800803007988 */ /* 0x000fe20008000c04 */
[----:B------:R-:W-:-:S02]  /*7940*/  LOP3.LUT R32, R191, 0xa8, R22, 0xfe, !PT ;  /* 0x000000a8bf207812 */ /* 0x000fc400078efe16 */
[C-C-:B------:R-:W-:Y:S01]  /*7950*/  LOP3.LUT R33, R191.reuse, 0xa0, R22.reuse, 0xfe, !PT ;  /* 0x000000a0bf217812 */ /* 0x140fe200078efe16 */
[----:B------:R0:W-:Y:S01]  /*7960*/  STS.128 [R3+UR4+0x180], R4 ;  /* 0x0001800403007988 */ /* 0x0001e20008000c04 */
[C-C-:B------:R-:W-:Y:S02]  /*7970*/  LOP3.LUT R34, R191.reuse, 0x98, R22.reuse, 0xfe, !PT ;  /* 0x00000098bf227812 */ /* 0x140fe400078efe16 */
[C-C-:B------:R-:W-:Y:S01]  /*7980*/  LOP3.LUT R35, R191.reuse, 0x90, R22.reuse, 0xfe, !PT ;  /* 0x00000090bf237812 */ /* 0x140fe200078efe16 */
[----:B------:R-:W-:Y:S01]  /*7990*/  BAR.SYNC.DEFER_BLOCKING 0x0 ;  /* 0x0000000000007b1d */ /* 0x000fe20000010000 */
[C-C-:B------:R-:W-:Y:S02]  /*79a0*/  LOP3.LUT R36, R191.reuse, 0x88, R22.reuse, 0xfe, !PT ;  /* 0x00000088bf247812 */ /* 0x140fe400078efe16 */
[C-C-:B------:R-:W-:Y:S02]  /*79b0*/  LOP3.LUT R37, R191.reuse, 0x80, R22.reuse, 0xfe, !PT ;  /* 0x00000080bf257812 */ /* 0x140fe400078efe16 */
[----:B------:R-:W-:-:S02]  /*79c0*/  LOP3.LUT R38, R191, 0x70, R22, 0xfe, !PT ;  /* 0x00000070bf267812 */ /* 0x000fc400078efe16 */
[C-C-:B------:R-:W-:Y:S02]  /*79d0*/  LOP3.LUT R39, R191.reuse, 0x68, R22.reuse, 0xfe, !PT ;  /* 0x00000068bf277812 */ /* 0x140fe400078efe16 */
[C-C-:B------:R-:W-:Y:S02]  /*79e0*/  LOP3.LUT R40, R191.reuse, 0x60, R22.reuse, 0xfe, !PT ;  /* 0x00000060bf287812 */ /* 0x140fe400078efe16 */
[C-C-:B------:R-:W-:Y:S02]  /*79f0*/  LOP3.LUT R41, R191.reuse, 0x58, R22.reuse, 0xfe, !PT ;  /* 0x00000058bf297812 */ /* 0x140fe400078efe16 */
[C-C-:B0-----:R-:W-:Y:S02]  /*7a00*/  LOP3.LUT R3, R191.reuse, 0x8, R22.reuse, 0xfe, !PT ;  /* 0x00000008bf037812 */ /* 0x141fe400078efe16 */
[C-C-:B------:R-:W-:Y:S02]  /*7a10*/  LOP3.LUT R42, R191.reuse, 0x50, R22.reuse, 0xfe, !PT ;  /* 0x00000050bf2a7812 */ /* 0x140fe400078efe16 */
[----:B------:R-:W-:-:S02]  /*7a20*/  LOP3.LUT R43, R191, 0x48, R22, 0xfe, !PT ;  /* 0x00000048bf2b7812 */ /* 0x000fc400078efe16 */
[C-C-:B------:R-:W-:Y:S02]  /*7a30*/  LOP3.LUT R44, R191.reuse, 0x40, R22.reuse, 0xfe, !PT ;  /* 0x00000040bf2c7812 */ /* 0x140fe400078efe16 */
[C-C-:B------:R-:W-:Y:S02]  /*7a40*/  LOP3.LUT R45, R191.reuse, 0x30, R22.reuse, 0xfe, !PT ;  /* 0x00000030bf2d7812 */ /* 0x140fe400078efe16 */
[C-C-:B------:R-:W-:Y:S01]  /*7a50*/  LOP3.LUT R46, R191.reuse, 0x28, R22.reuse, 0xfe, !PT ;  /* 0x00000028bf2e7812 */ /* 0x140fe200078efe16 */
[----:B------:R-:W0:Y:S01]  /*7a60*/  LDS.128 R16, [R21+UR4] ;  /* 0x0000000415107984 */ /* 0x000e220008000c00 */
[C-C-:B------:R-:W-:Y:S02]  /*7a70*/  LOP3.LUT R24, R191.reuse, 0x20, R22.reuse, 0xfe, !PT ;  /* 0x00000020bf187812 */ /* 0x140fe400078efe16 */
[C-C-:B------:R-:W-:Y:S01]  /*7a80*/  LOP3.LUT R25, R191.reuse, 0x18, R22.reuse, 0xfe, !PT ;  /* 0x00000018bf197812 */ /* 0x140fe200078efe16 */
[----:B------:R-:W1:Y:S01]  /*7a90*/  LDS.128 R4, [R21+UR4+0x200] ;  /* 0x0002000415047984 */ /* 0x000e620008000c00 */
[----:B------:R-:W-:-:S02]  /*7aa0*/  LOP3.LUT R191, R191, 0x10, R22, 0xfe, !PT ;  /* 0x00000010bfbf7812 */ /* 0x000fc400078efe16 */
[----:B------:R-:W-:Y:S01]  /*7ab0*/  ISETP.LT.AND P4, PT, R3, UR11, !P0 ;  /* 0x0000000b03007c0c */ /* 0x000fe2000c781270 */
[----:B------:R-:W2:Y:S01]  /*7ac0*/  LDS.128 R12, [R21+UR4+0x400] ;  /* 0x00040004150c7984 */ /* 0x000ea20008000c00 */
[C---:B------:R-:W-:Y:S01]  /*7ad0*/  ISETP.LT.AND P5, PT, R191.reuse, UR11, !P0 ;  /* 0x0000000bbf007c0c */ /* 0x040fe2000c7a1270 */
[----:B------:R-:W-:Y:S02]  /*7ae0*/  IMAD R48, R191, R51, RZ ;  /* 0x00000033bf307224 */ /* 0x000fe400078e02ff */
[----:B------:R3:W4:Y:S03]  /*7af0*/  LDS.128 R8, [R21+UR4+0x600] ;  /* 0x0006000415087984 */ /* 0x0007260008000c00 */
[----:B------:R-:W-:Y:S01]  /*7b00*/  LEA R22, P6, R48, R49, 0x1 ;  /* 0x0000003130167211 */ /* 0x000fe200078c08ff */
[----:B---3--:R-:W-:Y:S01]  /*7b10*/  IMAD R21, R3, R51, RZ ;  /* 0x0000003303157224 */ /* 0x008fe200078e02ff */
[----:B------:R-:W-:Y:S01]  /*7b20*/  LEA.HI.X.SX32 R3, R47, R193, 0x1, P2 ;  /* 0x000000c12f037211 */ /* 0x000fe200010f0eff */
[----:B------:R-:W-:Y:S01]  /*7b30*/  IMAD R47, R51, 0x20, R47 ;  /* 0x00000020332f7824 */ /* 0x000fe200078e022f */
[----:B------:R-:W-:-:S02]  /*7b40*/  ISETP.LT.AND P2, PT, R20, UR11, !P0 ;  /* 0x0000000b14007c0c */ /* 0x000fc4000c741270 */
[----:B------:R-:W-:-:S04]  /*7b50*/  LEA R20, P3, R21, R49, 0x1 ;  /* 0x0000003115147211 */ /* 0x000fc800078608ff */
[----:B------:R-:W-:Y:S02]  /*7b60*/  LEA.HI.X.SX32 R21, R21, R193, 0x1, P3 ;  /* 0x000000c115157211 */ /* 0x000fe400018f0eff */
[C---:B------:R-:W-:Y:S01]  /*7b70*/  ISETP.LT.AND P3, PT, R25.reuse, UR11, !P0 ;  /* 0x0000000b19007c0c */ /* 0x040fe2000c761270 */
[----:B------:R-:W-:Y:S01]  /*7b80*/  IMAD R25, R25, R51, RZ ;  /* 0x0000003319197224 */ /* 0x000fe200078e02ff */
[----:B0-----:R0:W-:Y:S01]  /*7b90*/  @P1 STG.E.U16 desc[UR8][R2.64], R16 ;  /* 0x0000001002001986 */ /* 0x0011e2000c101508 */
[----:B------:R-:W-:Y:S02]  /*7ba0*/  ISETP.LT.AND P1, PT, R23, UR11, !P0 ;  /* 0x0000000b17007c0c */ /* 0x000fe4000c721270 */
[----:B------:R-:W-:Y:S01]  /*7bb0*/  LEA.HI.X.SX32 R23, R48, R193, 0x1, P6 ;  /* 0x000000c130177211 */ /* 0x000fe200030f0eff */
[----:B-1----:R1:W-:Y:S01]  /*7bc0*/  @P4 STG.E.U16 desc[UR8][R20.64], R4 ;  /* 0x0000000414004986 */ /* 0x0023e2000c101508 */
[----:B------:R-:W-:Y:S02]  /*7bd0*/  ISETP.LT.AND P4, PT, R24, UR11, !P0 ;  /* 0x0000000b18007c0c */ /* 0x000fe4000c781270 */
[----:B------:R-:W-:Y:S01]  /*7be0*/  LEA R24, P6, R25, R49, 0x1 ;  /* 0x0000003119187211 */ /* 0x000fe200078c08ff */
[----:B--2---:R2:W-:Y:S01]  /*7bf0*/  @P5 STG.E.U16 desc[UR8][R22.64], R12 ;  /* 0x0000000c16005986 */ /* 0x0045e2000c101508 */
[----:B------:R-:W-:Y:S01]  /*7c00*/  ISETP.LT.AND P5, PT, R46, UR11, !P0 ;  /* 0x0000000b2e007c0c */ /* 0x000fe2000c7a1270 */
[----:B------:R-:W-:Y:S01]  /*7c10*/  IMAD R46, R51, 0x8, R47 ;  /* 0x00000008332e7824 */ /* 0x000fe200078e022f */
[----:B------:R-:W-:-:S02]  /*7c20*/  LEA.HI.X.SX32 R25, R25, R193, 0x1, P6 ;  /* 0x000000c119197211 */ /* 0x000fc400030f0eff */
[C---:B0-----:R-:W-:Y:S02]  /*7c30*/  LEA R2, P6, R47.reuse, R49, 0x1 ;  /* 0x000000312f027211 */ /* 0x041fe400078c08ff */
[----:B-1----:R-:W-:Y:S01]  /*7c40*/  PRMT R21, R16, 0x7632, R21 ;  /* 0x0000763210157816 */ /* 0x002fe20000000015 */
[----:B----4-:R-:W-:Y:S01]  /*7c50*/  @P3 STG.E.U16 desc[UR8][R24.64], R8 ;  /* 0x0000000818003986 */ /* 0x010fe2000c101508 */
[----:B------:R-:W-:Y:S02]  /*7c60*/  LEA.HI.X.SX32 R3, R47, R193, 0x1, P6 ;  /* 0x000000c12f037211 */ /* 0x000fe400030f0eff */
[----:B------:R-:W-:Y:S01]  /*7c70*/  ISETP.LT.AND P3, PT, R45, UR11, !P0 ;  /* 0x0000000b2d007c0c */ /* 0x000fe2000c761270 */
[----:B------:R-:W-:Y:S01]  /*7c80*/  IMAD R45, R51, 0x8, R46 ;  /* 0x00000008332d7824 */ /* 0x000fe200078e022e */
[----:B------:R-:W-:Y:S01]  /*7c90*/  LEA R20, P6, R46, R49, 0x1 ;  /* 0x000000312e147211 */ /* 0x000fe200078c08ff */
[----:B------:R0:W-:Y:S01]  /*7ca0*/  @P4 STG.E.U16 desc[UR8][R2.64], R21 ;  /* 0x0000001502004986 */ /* 0x0001e2000c101508 */
[----:B------:R-:W-:-:S02]  /*7cb0*/  IADD3 R16, R0, 0x38, RZ ;  /* 0x0000003800107810 */ /* 0x000fc40007ffe0ff */
[----:B------:R-:W-:Y:S02]  /*7cc0*/  PRMT R4, R4, 0x7632, R4 ;  /* 0x0000763204047816 */ /* 0x000fe40000000004 */
[C---:B------:R-:W-:Y:S01]  /*7cd0*/  ISETP.LT.AND P4, PT, R16.reuse, UR11, !P0 ;  /* 0x0000000b10007c0c */ /* 0x040fe2000c781270 */
[----:B------:R-:W-:Y:S01]  /*7ce0*/  IMAD R16, R16, R51, RZ ;  /* 0x0000003310107224 */ /* 0x000fe200078e02ff */
[----:B--2---:R-:W-:Y:S02]  /*7cf0*/  PRMT R12, R12, 0x7632, R12 ;  /* 0x000076320c0c7816 */ /* 0x004fe4000000000c */
[----:B0-----:R-:W-:Y:S02]  /*7d00*/  LEA.HI.X.SX32 R21, R46, R193, 0x1, P6 ;  /* 0x000000c12e157211 */ /* 0x001fe400030f0eff */
[----:B------:R-:W-:-:S03]  /*7d10*/  LEA R22, P6, R45, R49, 0x1 ;  /* 0x000000312d167211 */ /* 0x000fc600078c08ff */
[----:B------:R0:W-:Y:S01]  /*7d20*/  @P5 STG.E.U16 desc[UR8][R20.64], R4 ;  /* 0x0000000414005986 */ /* 0x0001e2000c101508 */
[----:B------:R-:W-:Y:S01]  /*7d30*/  LEA.HI.X.SX32 R23, R45, R193, 0x1, P6 ;  /* 0x000000c12d177211 */ /* 0x000fe200030f0eff */
[----:B------:R-:W-:Y:S01]  /*7d40*/  IMAD R45, R51, 0x10, R45 ;  /* 0x00000010332d7824 */ /* 0x000fe200078e022d */
[----:B------:R-:W-:Y:S02]  /*7d50*/  LEA R2, P6, R16, R49, 0x1 ;  /* 0x0000003110027211 */ /* 0x000fe400078c08ff */
[----:B------:R-:W-:Y:S01]  /*7d60*/  ISETP.LT.AND P5, PT, R44, UR11, !P0 ;  /* 0x0000000b2c007c0c */ /* 0x000fe2000c7a1270 */
[----:B------:R1:W-:Y:S01]  /*7d70*/  @P3 STG.E.U16 desc[UR8][R22.64], R12 ;  /* 0x0000000c16003986 */ /* 0x0003e2000c101508 */
[----:B------:R-:W-:Y:S02]  /*7d80*/  LEA.HI.X.SX32 R3, R16, R193, 0x1, P6 ;  /* 0x000000c110037211 */ /* 0x000fe400030f0eff */
[----:B------:R-:W-:Y:S02]  /*7d90*/  LEA R24, P6, R45, R49, 0x1 ;  /* 0x000000312d187211 */ /* 0x000fe400078c08ff */
[----:B------:R-:W-:Y:S01]  /*7da0*/  PRMT R16, R8, 0x7632, R16 ;  /* 0x0000763208107816 */ /* 0x000fe20000000010 */
[----:B0-----:R-:W-:Y:S01]  /*7db0*/  IMAD R4, R51, 0x8, R45 ;  /* 0x0000000833047824 */ /* 0x001fe200078e022d */
[----:B------:R-:W-:-:S02]  /*7dc0*/  ISETP.LT.AND P3, PT, R43, UR11, !P0 ;  /* 0x0000000b2b007c0c */ /* 0x000fc4000c761270 */
[----:B------:R-:W-:Y:S01]  /*7dd0*/  LEA.HI.X.SX32 R25, R45, R193, 0x1, P6 ;  /* 0x000000c12d197211 */ /* 0x000fe200030f0eff */
[C---:B------:R-:W-:Y:S01]  /*7de0*/  IMAD R8, R51.reuse, 0x8, R4 ;  /* 0x0000000833087824 */ /* 0x040fe200078e0204 */
[----:B------:R-:W-:Y:S01]  /*7df0*/  LEA R20, P6, R4, R49, 0x1 ;  /* 0x0000003104147211 */ /* 0x000fe200078c08ff */
[----:B------:R0:W-:Y:S01]  /*7e00*/  @P4 STG.E.U16 desc[UR8][R2.64], R16 ;  /* 0x0000001002004986 */ /* 0x0001e2000c101508 */
[----:B------:R-:W-:Y:S02]  /*7e10*/  ISETP.LT.AND P4, PT, R42, UR11, !P0 ;  /* 0x0000000b2a007c0c */ /* 0x000fe4000c781270 */
[----:B------:R-:W-:Y:S01]  /*7e20*/  LEA.HI.X.SX32 R21, R4, R193, 0x1, P6 ;  /* 0x000000c104157211 */ /* 0x000fe200030f0eff */
[----:B------:R-:W-:Y:S01]  /*7e30*/  IMAD R4, R51, 0x8, R8 ;  /* 0x0000000833047824 */ /* 0x000fe200078e0208 */
[----:B-1----:R-:W-:Y:S01]  /*7e40*/  LEA R22, P6, R8, R49, 0x1 ;  /* 0x0000003108167211 */ /* 0x002fe200078c08ff */
[----:B------:R-:W-:Y:S01]  /*7e50*/  @P5 STG.E.U16 desc[UR8][R24.64], R17 ;  /* 0x0000001118005986 */ /* 0x000fe2000c101508 */
[----:B------:R-:W-:-:S02]  /*7e60*/  ISETP.LT.AND P5, PT, R41, UR11, !P0 ;  /* 0x0000000b29007c0c */ /* 0x000fc4000c7a1270 */
[----:B------:R-:W-:Y:S01]  /*7e70*/  LEA.HI.X.SX32 R23, R8, R193, 0x1, P6 ;  /* 0x000000c108177211 */ /* 0x000fe200030f0eff */
[----:B------:R1:W-:Y:S01]  /*7e80*/  @P3 STG.E.U16 desc[UR8][R20.64], R5 ;  /* 0x0000000514003986 */ /* 0x0003e2000c101508 */
[C---:B------:R-:W-:Y:S01]  /*7e90*/  IMAD R8, R51.reuse, 0x8, R4 ;  /* 0x0000000833087824 */ /* 0x040fe200078e0204 */
[----:B0-----:R-:W-:Y:S02]  /*7ea0*/  LEA R2, P6, R4, R49, 0x1 ;  /* 0x0000003104027211 */ /* 0x001fe400078c08ff */
[----:B------:R-:W-:Y:S01]  /*7eb0*/  ISETP.LT.AND P3, PT, R40, UR11, !P0 ;  /* 0x0000000b28007c0c */ /* 0x000fe2000c761270 */
[----:B------:R-:W-:Y:S01]  /*7ec0*/  @P4 STG.E.U16 desc[UR8][R22.64], R13 ;  /* 0x0000000d16004986 */ /* 0x000fe2000c101508 */
[----:B------:R-:W-:Y:S01]  /*7ed0*/  LEA.HI.X.SX32 R3, R4, R193, 0x1, P6 ;  /* 0x000000c104037211 */ /* 0x000fe200030f0eff */
[----:B------:R-:W-:Y:S01]  /*7ee0*/  IMAD R4, R51, 0x8, R8 ;  /* 0x0000000833047824 */ /* 0x000fe200078e0208 */
[----:B------:R-:W-:Y:S02]  /*7ef0*/  LEA R16, P6, R8, R49, 0x1 ;  /* 0x0000003108107211 */ /* 0x000fe400078c08ff */
[----:B------:R-:W-:Y:S01]  /*7f00*/  ISETP.LT.AND P4, PT, R39, UR11, !P0 ;  /* 0x0000000b27007c0c */ /* 0x000fe2000c781270 */
[----:B------:R0:W-:Y:S01]  /*7f10*/  @P5 STG.E.U16 desc[UR8][R2.64], R9 ;  /* 0x0000000902005986 */ /* 0x0001e2000c101508 */
[----:B-1----:R-:W-:-:S02]  /*7f20*/  PRMT R21, R17, 0x7632, R21 ;  /* 0x0000763211157816 */ /* 0x002fc40000000015 */
[----:B------:R-:W-:Y:S01]  /*7f30*/  LEA.HI.X.SX32 R17, R8, R193, 0x1, P6 ;  /* 0x000000c108117211 */ /* 0x000fe200030f0eff */
[----:B------:R-:W-:Y:S01]  /*7f40*/  VIADD R8, R0, 0x78 ;  /* 0x0000007800087836 */ /* 0x000fe20000000000 */
[----:B------:R-:W-:Y:S02]  /*7f50*/  LEA R20, P6, R4, R49, 0x1 ;  /* 0x0000003104147211 */ /* 0x000fe400078c08ff */
[----:B------:R-:W-:Y:S01]  /*7f60*/  ISETP.LT.AND P5, PT, R38, UR11, !P0 ;  /* 0x0000000b26007c0c */ /* 0x000fe2000c7a1270 */
[----:B------:R1:W-:Y:S01]  /*7f70*/  @P3 STG.E.U16 desc[UR8][R16.64], R21 ;  /* 0x0000001510003986 */ /* 0x0003e2000c101508 */
[----:B------:R-:W-:Y:S02]  /*7f80*/  LEA R12, R51, R4, 0x3 ;  /* 0x00000004330c7211 */ /* 0x000fe400078e18ff */
[----:B------:R-:W-:Y:S02]  /*7f90*/  PRMT R5, R5, 0x7632, R5 ;  /* 0x0000763205057816 */ /* 0x000fe40000000005 */
[C---:B------:R-:W-:Y:S01]  /*7fa0*/  ISETP.LT.AND P3, PT, R8.reuse, UR11, !P0 ;  /* 0x0000000b08007c0c */ /* 0x040fe2000c761270 */
[----:B------:R-:W-:Y:S01]  /*7fb0*/  IMAD R8, R8, R51, RZ ;  /* 0x0000003308087224 */ /* 0x000fe200078e02ff */
[----:B0-----:R-:W-:-:S02]  /*7fc0*/  PRMT R3, R13, 0x7632, R3 ;  /* 0x000076320d037816 */ /* 0x001fc40000000003 */
[----:B-1----:R-:W-:Y:S02]  /*7fd0*/  LEA.HI.X.SX32 R21, R4, R193, 0x1, P6 ;  /* 0x000000c104157211 */ /* 0x002fe400030f0eff */
[----:B------:R-:W-:-:S03]  /*7fe0*/  LEA R4, P6, R12, R49, 0x1 ;  /* 0x000000310c047211 */ /* 0x000fc600078c08ff */
[----:B------:R0:W-:Y:S01]  /*7ff0*/  @P4 STG.E.U16 desc[UR8][R20.64], R5 ;  /* 0x0000000514004986 */ /* 0x0001e2000c101508 */
[----:B------:R-:W-:Y:S02]  /*8000*/  ISETP.LT.AND P4, PT, R37, UR11, !P0 ;  /* 0x0000000b25007c0c */ /* 0x000fe4000c781270 */
[----:B0-----:R-:W-:Y:S01]  /*8010*/  LEA.HI.X.SX32 R5, R12, R193, 0x1, P6 ;  /* 0x000000c10c057211 */ /* 0x001fe200030f0eff */
[----:B------:R-:W-:Y:S01]  /*8020*/  IMAD R12, R51, 0x10, R12 ;  /* 0x00000010330c7824 */ /* 0x000fe200078e020c */
[----:B------:R-:W-:Y:S02]  /*8030*/  LEA R2, P6, R8, R49, 0x1 ;  /* 0x0000003108027211 */ /* 0x000fe400078c08ff */
[----:B------:R-:W-:Y:S01]  /*8040*/  PRMT R21, R9, 0x7632, R21 ;  /* 0x0000763209157816 */ /* 0x000fe20000000015 */
[----:B------:R0:W-:Y:S01]  /*8050*/  @P5 STG.E.U16 desc[UR8][R4.64], R3 ;  /* 0x0000000304005986 */ /* 0x0001e2000c101508 */
[----:B------:R-:W-:Y:S01]  /*8060*/  IMAD R13, R51, 0x8, R12 ;  /* 0x00000008330d7824 */ /* 0x000fe200078e020c */
[----:B------:R-:W-:-:S03]  /*8070*/  ISETP.LT.AND P5, PT, R36, UR11, !P0 ;  /* 0x0000000b24007c0c */ /* 0x000fc6000c7a1270 */
[----:B------:R-:W-:-:S04]  /*8080*/  IMAD R16, R51, 0x8, R13 ;  /* 0x0000000833107824 */ /* 0x000fc800078e020d */
[----:B------:R-:W-:Y:S01]  /*8090*/  IMAD R17, R51, 0x8, R16 ;  /* 0x0000000833117824 */ /* 0x000fe200078e0210 */
[----:B0-----:R-:W-:Y:S02]  /*80a0*/  LEA.HI.X.SX32 R3, R8, R193, 0x1, P6 ;  /* 0x000000c108037211 */ /* 0x001fe400030f0eff */
[----:B------:R-:W-:-:S03]  /*80b0*/  LEA R8, P6, R12, R49, 0x1 ;  /* 0x000000310c087211 */ /* 0x000fc600078c08ff */
[----:B------:R0:W-:Y:S01]  /*80c0*/  @P3 STG.E.U16 desc[UR8][R2.64], R21 ;  /* 0x0000001502003986 */ /* 0x0001e2000c101508 */
[----:B------:R-:W-:Y:S02]  /*80d0*/  LEA.HI.X.SX32 R9, R12, R193, 0x1, P6 ;  /* 0x000000c10c097211 */ /* 0x000fe400030f0eff */
[----:B------:R-:W-:Y:S02]  /*80e0*/  LEA R12, P6, R13, R49, 0x1 ;  /* 0x000000310d0c7211 */ /* 0x000fe400078c08ff */
[----:B------:R-:W-:Y:S01]  /*80f0*/  ISETP.LT.AND P3, PT, R35, UR11, !P0 ;  /* 0x0000000b23007c0c */ /* 0x000fe2000c761270 */
[----:B------:R1:W-:Y:S01]  /*8100*/  @P4 STG.E.U16 desc[UR8][R8.64], R18 ;  /* 0x0000001208004986 */ /* 0x0003e2000c101508 */
[----:B------:R-:W-:Y:S02]  /*8110*/  LEA.HI.X.SX32 R13, R13, R193, 0x1, P6 ;  /* 0x000000c10d0d7211 */ /* 0x000fe400030f0eff */
[----:B------:R-:W-:Y:S02]  /*8120*/  LEA R4, P6, R16, R49, 0x1 ;  /* 0x0000003110047211 */ /* 0x000fe400078c08ff */
[----:B------:R-:W-:Y:S01]  /*8130*/  ISETP.LT.AND P4, PT, R34, UR11, !P0 ;  /* 0x0000000b22007c0c */ /* 0x000fe2000c781270 */
[----:B------:R2:W-:Y:S01]  /*8140*/  @P5 STG.E.U16 desc[UR8][R12.64], R6 ;  /* 0x000000060c005986 */ /* 0x0005e2000c101508 */
[----:B------:R-:W-:Y:S01]  /*8150*/  LEA.HI.X.SX32 R5, R16, R193, 0x1, P6 ;  /* 0x000000c110057211 */ /* 0x000fe200030f0eff */
[----:B------:R-:W-:Y:S01]  /*8160*/  IMAD R16, R51, 0x8, R17 ;  /* 0x0000000833107824 */ /* 0x000fe200078e0211 */
[----:B0-----:R-:W-:-:S02]  /*8170*/  LEA R2, P6, R17, R49, 0x1 ;  /* 0x0000003111027211 */ /* 0x001fc400078c08ff */
[----:B------:R-:W-:Y:S01]  /*8180*/  ISETP.LT.AND P5, PT, R33, UR11, !P0 ;  /* 0x0000000b21007c0c */ /* 0x000fe2000c7a1270 */
[----:B------:R0:W-:Y:S01]  /*8190*/  @P3 STG.E.U16 desc[UR8][R4.64], R14 ;  /* 0x0000000e04003986 */ /* 0x0001e2000c101508 */
[----:B------:R-:W-:Y:S01]  /*81a0*/  LEA.HI.X.SX32 R3, R17, R193, 0x1, P6 ;  /* 0x000000c111037211 */ /* 0x000fe200030f0eff */
[C---:B------:R-:W-:Y:S01]  /*81b0*/  IMAD R17, R51.reuse, 0x8, R16 ;  /* 0x0000000833117824 */ /* 0x040fe200078e0210 */
[----:B-1----:R-:W-:Y:S02]  /*81c0*/  LEA R8, P6, R16, R49, 0x1 ;  /* 0x0000003110087211 */ /* 0x002fe400078c08ff */
[----:B------:R-:W-:Y:S01]  /*81d0*/  PRMT R18, R18, 0x7632, R18 ;  /* 0x0000763212127816 */ /* 0x000fe20000000012 */
[----:B------:R1:W-:Y:S01]  /*81e0*/  @P4 STG.E.U16 desc[UR8][R2.64], R10 ;  /* 0x0000000a02004986 */ /* 0x0003e2000c101508 */
[----:B------:R-:W-:Y:S01]  /*81f0*/  LEA.HI.X.SX32 R9, R16, R193, 0x1, P6 ;  /* 0x000000c110097211 */ /* 0x000fe200030f0eff */
[----:B------:R-:W-:Y:S01]  /*8200*/  IMAD R16, R51, 0x8, R17 ;  /* 0x0000000833107824 */ /* 0x000fe200078e0211 */
[----:B------:R-:W-:-:S02]  /*8210*/  ISETP.LT.AND P3, PT, R32, UR11, !P0 ;  /* 0x0000000b20007c0c */ /* 0x000fc4000c761270 */
[----:B--2---:R-:W-:Y:S01]  /*8220*/  LEA R12, P6, R17, R49, 0x1 ;  /* 0x00000031110c7211 */ /* 0x004fe200078c08ff */
[C---:B0-----:R-:W-:Y:S01]  /*8230*/  VIADD R4, R0.reuse, 0xb8 ;  /* 0x000000b800047836 */ /* 0x041fe20000000000 */
[----:B------:R0:W-:Y:S01]  /*8240*/  @P5 STG.E.U16 desc[UR8][R8.64], R18 ;  /* 0x0000001208005986 */ /* 0x0001e2000c101508 */
[----:B------:R-:W-:Y:S01]  /*8250*/  ISETP.LT.AND P4, PT, R31, UR11, !P0 ;  /* 0x0000000b1f007c0c */ /* 0x000fe2000c781270 */
[----:B------:R-:W-:Y:S01]  /*8260*/  VIADD R0, R0, 0xf8 ;  /* 0x000000f800007836 */ /* 0x000fe20000000000 */
[----:B------:R-:W-:Y:S02]  /*8270*/  LEA.HI.X.SX32 R13, R17, R193, 0x1, P6 ;  /* 0x000000c1110d7211 */ /* 0x000fe400030f0eff */
[----:B-1----:R-:W-:Y:S01]  /*8280*/  PRMT R3, R6, 0x7632, R3 ;  /* 0x0000763206037816 */ /* 0x002fe20000000003 */
[CC--:B------:R-:W-:Y:S01]  /*8290*/  IMAD R6, R4.reuse, R51.reuse, RZ ;  /* 0x0000003304067224 */ /* 0x0c0fe200078e02ff */
[----:B------:R-:W-:Y:S01]  /*82a0*/  ISETP.LT.AND P5, PT, R4, UR11, !P0 ;  /* 0x0000000b04007c0c */ /* 0x000fe2000c7a1270 */
[----:B------:R-:W-:Y:S01]  /*82b0*/  IMAD R21, R0, R51, RZ ;  /* 0x0000003300157224 */ /* 0x000fe200078e02ff */
[----:B------:R-:W-:Y:S01]  /*82c0*/  LEA R4, P6, R16, R49, 0x1 ;  /* 0x0000003110047211 */ /* 0x000fe200078c08ff */
[----:B------:R1:W-:Y:S01]  /*82d0*/  @P3 STG.E.U16 desc[UR8][R12.64], R3 ;  /* 0x000000030c003986 */ /* 0x0003e2000c101508 */
[----:B------:R-:W-:-:S02]  /*82e0*/  PRMT R14, R14, 0x7632, R14 ;  /* 0x000076320e0e7816 */ /* 0x000fc4000000000e */
[----:B------:R-:W-:Y:S02]  /*82f0*/  LEA.HI.X.SX32 R5, R16, R193, 0x1, P6 ;  /* 0x000000c110057211 */ /* 0x000fe400030f0eff */
[----:B------:R-:W-:Y:S02]  /*8300*/  LEA R2, P6, R6, R49, 0x1 ;  /* 0x0000003106027211 */ /* 0x000fe400078c08ff */
[C---:B------:R-:W-:Y:S01]  /*8310*/  LEA R16, R51.reuse, R16, 0x4 ;  /* 0x0000001033107211 */ /* 0x040fe200078e20ff */
[----:B------:R2:W-:Y:S01]  /*8320*/  @P4 STG.E.U16 desc[UR8][R4.64], R14 ;  /* 0x0000000e04004986 */ /* 0x0005e2000c101508 */
[----:B------:R-:W-:Y:S02]  /*8330*/  ISETP.LT.AND P3, PT, R30, UR11, !P0 ;  /* 0x0000000b1e007c0c */ /* 0x000fe4000c761270 */
[----:B0-----:R-:W-:Y:S02]  /*8340*/  PRMT R9, R10, 0x7632, R9 ;  /* 0x000076320a097816 */ /* 0x001fe40000000009 */
[----:B-1----:R-:W-:Y:S01]  /*8350*/  LEA.HI.X.SX32 R3, R6, R193, 0x1, P6 ;  /* 0x000000c106037211 */ /* 0x002fe200030f0eff */
[----:B------:R-:W-:Y:S01]  /*8360*/  IMAD R6, R51, 0x8, R16 ;  /* 0x0000000833067824 */ /* 0x000fe200078e0210 */
[----:B------:R-:W-:-:S03]  /*8370*/  LEA R8, P4, R16, R49, 0x1 ;  /* 0x0000003110087211 */ /* 0x000fc600078808ff */
[----:B------:R-:W-:Y:S01]  /*8380*/  IMAD R10, R51, 0x8, R6 ;  /* 0x00000008330a7824 */ /* 0x000fe200078e0206 */
[C---:B------:R-:W-:Y:S01]  /*8390*/  LEA R12, P6, R6.reuse, R49, 0x1 ;  /* 0x00000031060c7211 */ /* 0x040fe200078c08ff */
[----:B------:R0:W-:Y:S01]  /*83a0*/  @P5 STG.E.U16 desc[UR8][R2.64], R9 ;  /* 0x0000000902005986 */ /* 0x0001e2000c101508 */
[----:B------:R-:W-:Y:S02]  /*83b0*/  ISETP.LT.AND P5, PT, R29, UR11, !P0 ;  /* 0x0000000b1d007c0c */ /* 0x000fe4000c7a1270 */
[----:B------:R-:W-:Y:S01]  /*83c0*/  LEA.HI.X.SX32 R13, R6, R193, 0x1, P6 ;  /* 0x000000c1060d7211 */ /* 0x000fe200030f0eff */
[----:B------:R-:W-:-:S04]  /*83d0*/  IMAD R6, R51, 0x8, R10 ;  /* 0x0000000833067824 */ /* 0x000fc800078e020a */
[----:B--2---:R-:W-:Y:S01]  /*83e0*/  IMAD R14, R51, 0x8, R6 ;  /* 0x00000008330e7824 */ /* 0x004fe200078e0206 */
[----:B0-----:R-:W-:-:S03]  /*83f0*/  LEA.HI.X.SX32 R9, R16, R193, 0x1, P4 ;  /* 0x000000c110097211 */ /* 0x001fc600020f0eff */
[----:B------:R-:W-:Y:S01]  /*8400*/  IMAD R18, R51, 0x8, R14 ;  /* 0x0000000833127824 */ /* 0x000fe200078e020e */
[----:B------:R-:W-:Y:S01]  /*8410*/  ISETP.LT.AND P4, PT, R28, UR11, !P0 ;  /* 0x0000000b1c007c0c */ /* 0x000fe2000c781270 */
[----:B------:R-:W-:Y:S01]  /*8420*/  @P3 STG.E.U16 desc[UR8][R8.64], R19 ;  /* 0x0000001308003986 */ /* 0x000fe2000c101508 */
[----:B------:R-:W-:-:S03]  /*8430*/  LEA R4, P3, R6, R49, 0x1 ;  /* 0x0000003106047211 */ /* 0x000fc600078608ff */
[----:B------:R0:W-:Y:S01]  /*8440*/  @P1 STG.E.U16 desc[UR8][R12.64], R7 ;  /* 0x000000070c001986 */ /* 0x0001e2000c101508 */
[----:B------:R-:W-:Y:S02]  /*8450*/  LEA R2, P1, R10, R49, 0x1 ;  /* 0x000000310a027211 */ /* 0x000fe400078208ff */
[-C--:B------:R-:W-:Y:S02]  /*8460*/  LEA.HI.X.SX32 R5, R6, R193.reuse, 0x1, P3 ;  /* 0x000000c106057211 */ /* 0x080fe400018f0eff */
[----:B------:R-:W-:Y:S01]  /*8470*/  LEA.HI.X.SX32 R3, R10, R193, 0x1, P1 ;  /* 0x000000c10a037211 */ /* 0x000fe200008f0eff */
[----:B------:R-:W-:Y:S01]  /*8480*/  IMAD R10, R51, 0x8, R18 ;  /* 0x00000008330a7824 */ /* 0x000fe200078e0212 */
[C---:B------:R-:W-:Y:S02]  /*8490*/  LEA R16, P1, R14.reuse, R49, 0x1 ;  /* 0x000000310e107211 */ /* 0x040fe400078208ff */
[----:B------:R-:W-:Y:S01]  /*84a0*/  ISETP.LT.AND P3, PT, R27, UR11, !P0 ;  /* 0x0000000b1b007c0c */ /* 0x000fe2000c761270 */
[----:B------:R1:W-:Y:S01]  /*84b0*/  @P5 STG.E.U16 desc[UR8][R2.64], R15 ;  /* 0x0000000f02005986 */ /* 0x0003e2000c101508 */
[----:B------:R-:W-:-:S02]  /*84c0*/  LEA.HI.X.SX32 R17, R14, R193, 0x1, P1 ;  /* 0x000000c10e117211 */ /* 0x000fc400008f0eff */
[-C--:B0-----:R-:W-:Y:S01]  /*84d0*/  LEA R12, P1, R10, R49.reuse, 0x1 ;  /* 0x000000310a0c7211 */ /* 0x081fe200078208ff */
[----:B------:R1:W-:Y:S01]  /*84e0*/  @P4 STG.E.U16 desc[UR8][R4.64], R11 ;  /* 0x0000000b04004986 */ /* 0x0003e2000c101508 */
[----:B------:R-:W-:Y:S02]  /*84f0*/  LEA R8, P6, R18, R49, 0x1 ;  /* 0x0000003112087211 */ /* 0x000fe400078c08ff */
[----:B------:R-:W-:Y:S02]  /*8500*/  LEA.HI.X.SX32 R13, R10, R193, 0x1, P1 ;  /* 0x000000c10a0d7211 */ /* 0x000fe400008f0eff */
[----:B------:R-:W-:Y:S02]  /*8510*/  ISETP.LT.AND P1, PT, R0, UR11, !P0 ;  /* 0x0000000b00007c0c */ /* 0x000fe4000c721270 */
[----:B------:R-:W-:Y:S02]  /*8520*/  ISETP.LT.AND P0, PT, R26, UR11, !P0 ;  /* 0x0000000b1a007c0c */ /* 0x000fe4000c701270 */
[----:B------:R-:W-:-:S02]  /*8530*/  PRMT R19, R19, 0x7632, R19 ;  /* 0x0000763213137816 */ /* 0x000fc40000000013 */
[----:B------:R-:W-:Y:S02]  /*8540*/  LEA.HI.X.SX32 R9, R18, R193, 0x1, P6 ;  /* 0x000000c112097211 */ /* 0x000fe400030f0eff */
[----:B------:R-:W-:Y:S01]  /*8550*/  PRMT R7, R7, 0x7632, R7 ;  /* 0x0000763207077816 */ /* 0x000fe20000000007 */
[----:B------:R1:W-:Y:S01]  /*8560*/  @P3 STG.E.U16 desc[UR8][R16.64], R19 ;  /* 0x0000001310003986 */ /* 0x0003e2000c101508 */
[----:B------:R-:W-:Y:S02]  /*8570*/  PRMT R6, R15, 0x7632, R6 ;  /* 0x000076320f067816 */ /* 0x000fe40000000006 */
[C---:B------:R-:W-:Y:S01]  /*8580*/  LEA R20, P6, R21.reuse, R49, 0x1 ;  /* 0x0000003115147211 */ /* 0x040fe200078c08ff */
[----:B------:R1:W-:Y:S03]  /*8590*/  @P2 STG.E.U16 desc[UR8][R8.64], R7 ;  /* 0x0000000708002986 */ /* 0x0003e6000c101508 */
[----:B------:R-:W-:Y:S01]  /*85a0*/  LEA.HI.X.SX32 R21, R21, R193, 0x1, P6 ;  /* 0x000000c115157211 */ /* 0x000fe200030f0eff */
[----:B------:R1:W-:Y:S01]  /*85b0*/  @P0 STG.E.U16 desc[UR8][R12.64], R6 ;  /* 0x000000060c000986 */ /* 0x0003e2000c101508 */
[----:B------:R-:W-:Y:S07]  /*85c0*/  @!P1 EXIT ;  /* 0x000000000000994d */ /* 0x000fee0003800000 */
[----:B------:R-:W-:-:S05]  /*85d0*/  PRMT R10, R11, 0x7632, R10 ;  /* 0x000076320b0a7816 */ /* 0x000fca000000000a */
[----:B------:R-:W-:Y:S01]  /*85e0*/  STG.E.U16 desc[UR8][R20.64], R10 ;  /* 0x0000000a14007986 */ /* 0x000fe2000c101508 */
[----:B------:R-:W-:Y:S05]  /*85f0*/  EXIT ;  /* 0x000000000000794d */ /* 0x000fea0003800000 */
.L_x_3:
[----:B------:R-:W-:-:S00]  /*8600*/  BRA `(.L_x_3) ;  /* 0xfffffffc00fc7947 */ /* 0x000fc0000383ffff */
[----:B------:R-:W-:-:S00]  /*8610*/  NOP ;  /* 0x0000000000007918 */ /* 0x000fc00000000000 */
        /* <DEDUP_REMOVED lines=14> */
.L_x_4:


//--------------------- .nv.shared.matmul_kernel  --------------------------
	.section	.nv.shared.matmul_kernel,"aw",@nobits
	.sectionflags	@""
	.align	16
	.zero		1024


//--------------------- .nv.shared.reserved.0     --------------------------
	.section	.nv.shared.reserved.0,"aw",@nobits
	.weak		__nv_reservedSMEM_offset_0_alias
	.size		__nv_reservedSMEM_offset_0_alias, 0, 0
	.other		__nv_reservedSMEM_offset_0_alias,@"STO_CUDA_RESERVED_SHARED STV_DEFAULT"
__nv_reservedSMEM_offset_0_alias:
	.zero		0


//--------------------- .nv.constant0.matmul_kernel --------------------------
	.section	.nv.constant0.matmul_kernel,"a",@progbits
	.sectionflags	@""
	.align	4
.nv.constant0.matmul_kernel:
	.zero		608


//--------------------- SYMBOLS --------------------------

	.type		.nv.reservedSmem.offset0,@object
	.size		.nv.reservedSmem.offset0,0x4
